// auto-generated by cutlass_sweep.gemm — config: {"arch": "sm_90", "cluster_m": 2, "cluster_n": 1, "dtype": "e5m2", "stages": 0, "tile_k": 128, "tile_m": 256, "tile_n": 256}
#include "cutlass/cutlass.h"
#include "cutlass/gemm/collective/collective_builder.hpp"
#include "cutlass/gemm/device/gemm_universal_adapter.h"
#include "cutlass/gemm/kernel/gemm_universal.hpp"
#include "cutlass/epilogue/collective/collective_builder.hpp"

using ElemA = cutlass::float_e5m2_t;
using ElemB = cutlass::float_e5m2_t;
using ElemCD = cutlass::float_e5m2_t;
using Acc  = float;
using TileShape    = cute::Shape<cute::_256, cute::_256, cute::_128>;
using ClusterShape = cute::Shape<cute::_2, cute::_1, cute::_1>;

using CollectiveEpilogue = typename cutlass::epilogue::collective::CollectiveBuilder<
    cutlass::arch::Sm90, cutlass::arch::OpClassTensorOp,
    TileShape, ClusterShape,
    cutlass::epilogue::collective::EpilogueTileAuto,
    Acc, Acc,
    ElemCD, cutlass::layout::RowMajor, 128 / cutlass::sizeof_bits<ElemCD>::value,
    ElemCD, cutlass::layout::RowMajor, 128 / cutlass::sizeof_bits<ElemCD>::value,
    cutlass::epilogue::collective::EpilogueScheduleAuto
  >::CollectiveOp;

using CollectiveMainloop = typename cutlass::gemm::collective::CollectiveBuilder<
    cutlass::arch::Sm90, cutlass::arch::OpClassTensorOp,
    ElemA, cutlass::layout::RowMajor, 128 / cutlass::sizeof_bits<ElemA>::value,
    ElemB, cutlass::layout::ColumnMajor, 128 / cutlass::sizeof_bits<ElemB>::value,
    Acc,
    TileShape, ClusterShape,
    cutlass::gemm::collective::StageCountAutoCarveout<static_cast<int>(sizeof(typename CollectiveEpilogue::SharedStorage))>,
    cutlass::gemm::collective::KernelScheduleAuto
  >::CollectiveOp;

using GemmKernel = cutlass::gemm::kernel::GemmUniversal<
    cute::Shape<int,int,int,int>,
    CollectiveMainloop,
    CollectiveEpilogue
>;
using Gemm = cutlass::gemm::device::GemmUniversalAdapter<GemmKernel>;

// Force the device kernel symbol into the cubin without needing a host main.
auto* _anchor = &cutlass::device_kernel<GemmKernel>;


// ===== COMPILED SASS (sm_90a) =====

	.target	sm_90a

	.elftype	@"ET_EXEC"


//--------------------- .note.nv.tkinfo           --------------------------
	.section	.note.nv.tkinfo,"",@"SHT_NOTE"
	.sectionflags	@"SHF_NOTE_NV_TKINFO"
	.tkinfo
        /*0018*/ 	.word	0x00000002
        /*0030*/ 	.string	""
        /*0030*/ 	.string	"ptxas"
        /*0030*/ 	.string	"Cuda compilation tools, release 13.0, V13.0.88"
        /*0030*/ 	.string	"Build cuda_13.0.r13.0/compiler.36424714_0"
        /*0030*/ 	.string	"-arch sm_90a -m 64 "



//--------------------- .note.nv.cuinfo           --------------------------
	.section	.note.nv.cuinfo,"",@"SHT_NOTE"
	.sectionflags	@"SHF_NOTE_NV_CUINFO"
        /*0018*/ 	.short	0x0002
        /*001a*/ 	.short	0x005a
        /*001c*/ 	.short	0x0082
	.zero		2


//--------------------- .nv.info                  --------------------------
	.section	.nv.info,"",@"SHT_CUDA_INFO"
	.align	4


	//----- nvinfo : EIATTR_REGCOUNT
	.align		4
        /*0000*/ 	.byte	0x04, 0x2f
        /*0002*/ 	.short	(.L_12 - .L_11)
	.align		4
.L_11:
        /*0004*/ 	.word	index@(_ZN7cutlass13device_kernelINS_4gemm6kernel13GemmUniversalIN4cute5tupleIJiiiiEEENS1_10collective13CollectiveMmaINS1_37MainloopSm90TmaGmmaWarpSpecializedFP8ILi3ENS5_IJNS4_1CILi2EEENSA_ILi1EEESC_EEENS1_35KernelTmaWarpSpecializedCooperativeEEENS5_IJNSA_ILi256EEESG_NSA_ILi128EEEEEENS_12float_e5m2_tENS5_IJlSC_lEEESJ_SK_NS4_8TiledMMAINS4_8MMA_AtomIJNS4_4SM904GMMA31MMA_64x256x32_F32E5M2E5M2_SS_TNILNSO_7ScaleInE1ELSQ_1EEEEEENS4_6LayoutISD_NS5_IJSC_NSA_ILi0EEESU_EEEEENS5_IJNS4_10UnderscoreESX_SX_EEEEENS4_13SM90_TMA_LOADENS4_14ComposedLayoutINS4_7SwizzleILi3ELi4ELi3EEENS4_18smem_ptr_flag_bitsILi8EEENST_INS5_IJNSA_ILi8EEESH_EEENS5_IJSH_SC_EEEEEEEvNS4_8identityENS4_23SM90_TMA_LOAD_MULTICASTES1A_vS1B_EENS_8epilogue10collective6detail29Sm90TmaWarpSpecializedAdapterINS1F_15DefaultEpilogueISJ_SK_SK_NS1E_6thread17LinearCombinationISJ_Li1EffLNS1J_9ScaleType4KindE0ELNS_15FloatRoundStyleE2ESJ_EENS1_15EpilogueDefaultEEEEEvvEEEEvNT_6ParamsE)
        /*0008*/ 	.word	0x000000a8


	//----- nvinfo : EIATTR_FRAME_SIZE
	.align		4
.L_12:
        /*000c*/ 	.byte	0x04, 0x11
        /*000e*/ 	.short	(.L_14 - .L_13)
	.align		4
.L_13:
        /*0010*/ 	.word	index@(_ZN7cutlass13device_kernelINS_4gemm6kernel13GemmUniversalIN4cute5tupleIJiiiiEEENS1_10collective13CollectiveMmaINS1_37MainloopSm90TmaGmmaWarpSpecializedFP8ILi3ENS5_IJNS4_1CILi2EEENSA_ILi1EEESC_EEENS1_35KernelTmaWarpSpecializedCooperativeEEENS5_IJNSA_ILi256EEESG_NSA_ILi128EEEEEENS_12float_e5m2_tENS5_IJlSC_lEEESJ_SK_NS4_8TiledMMAINS4_8MMA_AtomIJNS4_4SM904GMMA31MMA_64x256x32_F32E5M2E5M2_SS_TNILNSO_7ScaleInE1ELSQ_1EEEEEENS4_6LayoutISD_NS5_IJSC_NSA_ILi0EEESU_EEEEENS5_IJNS4_10UnderscoreESX_SX_EEEEENS4_13SM90_TMA_LOADENS4_14ComposedLayoutINS4_7SwizzleILi3ELi4ELi3EEENS4_18smem_ptr_flag_bitsILi8EEENST_INS5_IJNSA_ILi8EEESH_EEENS5_IJSH_SC_EEEEEEEvNS4_8identityENS4_23SM90_TMA_LOAD_MULTICASTES1A_vS1B_EENS_8epilogue10collective6detail29Sm90TmaWarpSpecializedAdapterINS1F_15DefaultEpilogueISJ_SK_SK_NS1E_6thread17LinearCombinationISJ_Li1EffLNS1J_9ScaleType4KindE0ELNS_15FloatRoundStyleE2ESJ_EENS1_15EpilogueDefaultEEEEEvvEEEEvNT_6ParamsE)
        /*0014*/ 	.word	0x00000cc8


	//----- nvinfo : EIATTR_MIN_STACK_SIZE
	.align		4
.L_14:
        /*0018*/ 	.byte	0x04, 0x12
        /*001a*/ 	.short	(.L_16 - .L_15)
	.align		4
.L_15:
        /*001c*/ 	.word	index@(_ZN7cutlass13device_kernelINS_4gemm6kernel13GemmUniversalIN4cute5tupleIJiiiiEEENS1_10collective13CollectiveMmaINS1_37MainloopSm90TmaGmmaWarpSpecializedFP8ILi3ENS5_IJNS4_1CILi2EEENSA_ILi1EEESC_EEENS1_35KernelTmaWarpSpecializedCooperativeEEENS5_IJNSA_ILi256EEESG_NSA_ILi128EEEEEENS_12float_e5m2_tENS5_IJlSC_lEEESJ_SK_NS4_8TiledMMAINS4_8MMA_AtomIJNS4_4SM904GMMA31MMA_64x256x32_F32E5M2E5M2_SS_TNILNSO_7ScaleInE1ELSQ_1EEEEEENS4_6LayoutISD_NS5_IJSC_NSA_ILi0EEESU_EEEEENS5_IJNS4_10UnderscoreESX_SX_EEEEENS4_13SM90_TMA_LOADENS4_14ComposedLayoutINS4_7SwizzleILi3ELi4ELi3EEENS4_18smem_ptr_flag_bitsILi8EEENST_INS5_IJNSA_ILi8EEESH_EEENS5_IJSH_SC_EEEEEEEvNS4_8identityENS4_23SM90_TMA_LOAD_MULTICASTES1A_vS1B_EENS_8epilogue10collective6detail29Sm90TmaWarpSpecializedAdapterINS1F_15DefaultEpilogueISJ_SK_SK_NS1E_6thread17LinearCombinationISJ_Li1EffLNS1J_9ScaleType4KindE0ELNS_15FloatRoundStyleE2ESJ_EENS1_15EpilogueDefaultEEEEEvvEEEEvNT_6ParamsE)
        /*0020*/ 	.word	0x00000cc8
.L_16:


//--------------------- .nv.compat                --------------------------
	.section	.nv.compat,"",@"SHT_CUDA_COMPAT_INFO"
	.align	4
        /*0000*/ 	.byte	0x02, 0x09, 0x01, 0x00, 0x02, 0x02, 0x04, 0x00, 0x02, 0x05, 0x05, 0x00, 0x03, 0x07, 0x01, 0x01
        /*0010*/ 	.byte	0x02, 0x03, 0x01, 0x00, 0x02, 0x06, 0x01, 0x00, 0x04, 0x0b, 0x08, 0x00, 0x00, 0x00, 0x00, 0x00
        /*0020*/ 	.byte	0x00, 0x00, 0x00, 0x00


//--------------------- .nv.info._ZN7cutlass13device_kernelINS_4gemm6kernel13GemmUniversalIN4cute5tupleIJiiiiEEENS1_10collective13CollectiveMmaINS1_37MainloopSm90TmaGmmaWarpSpecializedFP8ILi3ENS5_IJNS4_1CILi2EEENSA_ILi1EEESC_EEENS1_35KernelTmaWarpSpecializedCooperativeEEENS5_IJNSA_ILi256EEESG_NSA_ILi128EEEEEENS_12float_e5m2_tENS5_IJlSC_lEEESJ_SK_NS4_8TiledMMAINS4_8MMA_AtomIJNS4_4SM904GMMA31MMA_64x256x32_F32E5M2E5M2_SS_TNILNSO_7ScaleInE1ELSQ_1EEEEEENS4_6LayoutISD_NS5_IJSC_NSA_ILi0EEESU_EEEEENS5_IJNS4_10UnderscoreESX_SX_EEEEENS4_13SM90_TMA_LOADENS4_14ComposedLayoutINS4_7SwizzleILi3ELi4ELi3EEENS4_18smem_ptr_flag_bitsILi8EEENST_INS5_IJNSA_ILi8EEESH_EEENS5_IJSH_SC_EEEEEEEvNS4_8identityENS4_23SM90_TMA_LOAD_MULTICASTES1A_vS1B_EENS_8epilogue10collective6detail29Sm90TmaWarpSpecializedAdapterINS1F_15DefaultEpilogueISJ_SK_SK_NS1E_6thread17LinearCombinationISJ_Li1EffLNS1J_9ScaleType4KindE0ELNS_15FloatRoundStyleE2ESJ_EENS1_15EpilogueDefaultEEEEEvvEEEEvNT_6ParamsE --------------------------
	.section	.nv.info._ZN7cutlass13device_kernelINS_4gemm6kernel13GemmUniversalIN4cute5tupleIJiiiiEEENS1_10collective13CollectiveMmaINS1_37MainloopSm90TmaGmmaWarpSpecializedFP8ILi3ENS5_IJNS4_1CILi2EEENSA_ILi1EEESC_EEENS1_35KernelTmaWarpSpecializedCooperativeEEENS5_IJNSA_ILi256EEESG_NSA_ILi128EEEEEENS_12float_e5m2_tENS5_IJlSC_lEEESJ_SK_NS4_8TiledMMAINS4_8MMA_AtomIJNS4_4SM904GMMA31MMA_64x256x32_F32E5M2E5M2_SS_TNILNSO_7ScaleInE1ELSQ_1EEEEEENS4_6LayoutISD_NS5_IJSC_NSA_ILi0EEESU_EEEEENS5_IJNS4_10UnderscoreESX_SX_EEEEENS4_13SM90_TMA_LOADENS4_14ComposedLayoutINS4_7SwizzleILi3ELi4ELi3EEENS4_18smem_ptr_flag_bitsILi8EEENST_INS5_IJNSA_ILi8EEESH_EEENS5_IJSH_SC_EEEEEEEvNS4_8identityENS4_23SM90_TMA_LOAD_MULTICASTES1A_vS1B_EENS_8epilogue10collective6detail29Sm90TmaWarpSpecializedAdapterINS1F_15DefaultEpilogueISJ_SK_SK_NS1E_6thread17LinearCombinationISJ_Li1EffLNS1J_9ScaleType4KindE0ELNS_15FloatRoundStyleE2ESJ_EENS1_15EpilogueDefaultEEEEEvvEEEEvNT_6ParamsE,"",@"SHT_CUDA_INFO"
	.sectionflags	@""
	.align	4


	//----- nvinfo : EIATTR_CUDA_API_VERSION
	.align		4
        /*0000*/ 	.byte	0x04, 0x37
        /*0002*/ 	.short	(.L_18 - .L_17)
.L_17:
        /*0004*/ 	.word	0x00000082


	//----- nvinfo : EIATTR_KPARAM_INFO
	.align		4
.L_18:
        /*0008*/ 	.byte	0x04, 0x17
        /*000a*/ 	.short	(.L_20 - .L_19)
.L_19:
        /*000c*/ 	.word	0x00000000
        /*0010*/ 	.short	0x0000
        /*0012*/ 	.short	0x0070
        /*0014*/ 	.byte	0x00, 0xf0, 0x01, 0x10


	//----- nvinfo : EIATTR_SPARSE_MMA_MASK
	.align		4
.L_20:
        /*0018*/ 	.byte	0x03, 0x50
        /*001a*/ 	.short	0x0000


	//----- nvinfo : EIATTR_MAXREG_COUNT
	.align		4
        /*001c*/ 	.byte	0x03, 0x1b
        /*001e*/ 	.short	0x00a8


	//----- nvinfo : EIATTR_NUM_BARRIERS
	.align		4
        /*0020*/ 	.byte	0x02, 0x4c
        /*0022*/ 	.byte	0x01
	.zero		1


	//----- nvinfo : EIATTR_ANNOTATIONS
	.align		4
        /*0024*/ 	.byte	0x04, 0x55
        /*0026*/ 	.short	(.L_22 - .L_21)


	//   ....[0]....
.L_21:
        /*0028*/ 	.word	0x00000001
        /*002c*/ 	.byte	0x10, 0x07, 0x00, 0x00, 0x01, 0x00, 0x00, 0x00, 0xe0, 0x07, 0x00, 0x00, 0x01, 0x00, 0x00, 0x00
        /* <DEDUP_REMOVED lines=2039> */
        /*7fac*/ 	.byte	0x10, 0x9c, 0x02, 0x00


	//----- nvinfo : EIATTR_MERCURY_ISA_VERSION
	.align		4
.L_22:
        /*7fb0*/ 	.byte	0x03, 0x5f
        /*7fb2*/ 	.short	0x0101


	//----- nvinfo : EIATTR_INT_WARP_WIDE_INSTR_OFFSETS
	.align		4
        /*7fb4*/ 	.byte	0x04, 0x31
        /*7fb6*/ 	.short	(.L_24 - .L_23)


	//   ....[0]....
.L_23:
        /*7fb8*/ 	.word	0x00000530


	//   ....[1]....
        /*7fbc*/ 	.word	0x00000550


	//   ....[2]....
        /*7fc0*/ 	.word	0x000006b0


	//----- nvinfo : EIATTR_COOP_GROUP_MASK_REGIDS
	.align		4
.L_24:
        /*7fc4*/ 	.byte	0x04, 0x29
        /*7fc6*/ 	.short	(.L_26 - .L_25)


	//   ....[0]....
.L_25:
        /*7fc8*/ 	.word	0xffffffff


	//   ....[1]....
        /*7fcc*/ 	.word	0xffffffff


	//   ....[2]....
        /*7fd0*/ 	.word	0xffffffff


	//   ....[3]....
        /*7fd4*/ 	.word	0xffffffff


	//   ....[4]....
        /*7fd8*/ 	.word	0xffffffff


	//   ....[5]....
        /*7fdc*/ 	.word	0xffffffff


	//----- nvinfo : EIATTR_COOP_GROUP_INSTR_OFFSETS
	.align		4
.L_26:
        /*7fe0*/ 	.byte	0x04, 0x28
        /*7fe2*/ 	.short	(.L_28 - .L_27)


	//   ....[0]....
.L_27:
        /*7fe4*/ 	.word	0x00000070


	//   ....[1]....
        /*7fe8*/ 	.word	0x00000080


	//   ....[2]....
        /*7fec*/ 	.word	0x000001a0


	//   ....[3]....
        /*7ff0*/ 	.word	0x000003a0


	//   ....[4]....
        /*7ff4*/ 	.word	0x00000820


	//   ....[5]....
        /*7ff8*/ 	.word	0x00002970


	//----- nvinfo : EIATTR_REG_RECONFIG
	.align		4
.L_28:
        /*7ffc*/ 	.byte	0x01, 0x54
	.zero		2


	//----- nvinfo : EIATTR_MBARRIER_INSTR_OFFSETS
	.align		4
        /*8000*/ 	.byte	0x04, 0x39
        /*8002*/ 	.short	(.L_30 - .L_29)


	//   ....[0]....
.L_29:
        /*8004*/ 	.word	0x00000320
        /*8008*/ 	.word	0x000000ff
        /*800c*/ 	.word	0x00000000
        /*8010*/ 	.short	0x0100
        /*8012*/ 	.byte	0x09
	.zero		1


	//   ....[1]....
        /*8014*/ 	.word	0x00000330
        /*8018*/ 	.word	0x000000ff
        /*801c*/ 	.word	0x00000018
        /*8020*/ 	.short	0x0100
        /*8022*/ 	.byte	0x09
	.zero		1


	//   ....[2]....
        /*8024*/ 	.word	0x00000340
        /*8028*/ 	.word	0x000000ff
        /*802c*/ 	.word	0x00000008
        /*8030*/ 	.short	0x0100
        /*8032*/ 	.byte	0x09
	.zero		1


	//   ....[3]....
        /*8034*/ 	.word	0x00000350
        /*8038*/ 	.word	0x000000ff
        /*803c*/ 	.word	0x00000020
        /*8040*/ 	.short	0x0100
        /*8042*/ 	.byte	0x09
	.zero		1


	//   ....[4]....
        /*8044*/ 	.word	0x00000360
        /*8048*/ 	.word	0x000000ff
        /*804c*/ 	.word	0x00000010
        /*8050*/ 	.short	0x0100
        /*8052*/ 	.byte	0x09
	.zero		1


	//   ....[5]....
        /*8054*/ 	.word	0x00000370
        /*8058*/ 	.word	0x000000ff
        /*805c*/ 	.word	0x00000028
        /*8060*/ 	.short	0x0100
        /*8062*/ 	.byte	0x09
	.zero		1


	//   ....[6]....
        /*8064*/ 	.word	0x00000740
        /*8068*/ 	.word	0x000000ff
        /*806c*/ 	.word	0x00000040
        /*8070*/ 	.short	0x0100
        /*8072*/ 	.byte	0x06
	.zero		1


	//   ....[7]....
        /*8074*/ 	.word	0x000007c0
        /*8078*/ 	.word	0x000000ff
        /*807c*/ 	.word	0x00000048
        /*8080*/ 	.short	0x0100
        /*8082*/ 	.byte	0x06
	.zero		1


	//   ....[8]....
        /*8084*/ 	.word	0x00002d60
        /*8088*/ 	.word	0x000000ff
        /*808c*/ 	.word	0x00000000
        /*8090*/ 	.short	0x010a
        /*8092*/ 	.byte	0x06
	.zero		1


	//   ....[9]....
        /*8094*/ 	.word	0x00002da0
        /*8098*/ 	.word	0x000000ff
        /*809c*/ 	.word	0x00000000
        /*80a0*/ 	.short	0x010a
        /*80a2*/ 	.byte	0x06
	.zero		1


	//   ....[10]....
        /*80a4*/ 	.word	0x000090b0
        /*80a8*/ 	.word	0x000000ff
        /*80ac*/ 	.word	0x00000000
        /*80b0*/ 	.short	0x010a
        /*80b2*/ 	.byte	0x10
	.zero		1


	//   ....[11]....
        /*80b4*/ 	.word	0x000090f0
        /*80b8*/ 	.word	0x000000ff
        /*80bc*/ 	.word	0x00000000
        /*80c0*/ 	.short	0x010a
        /*80c2*/ 	.byte	0x10
	.zero		1


	//   ....[12]....
        /*80c4*/ 	.word	0x00011940
        /*80c8*/ 	.word	0x00000000
        /*80cc*/ 	.word	0x00000000
        /*80d0*/ 	.short	0x0101
        /*80d2*/ 	.byte	0x3f
	.zero		1


	//   ....[13]....
        /*80d4*/ 	.word	0x00015460
        /*80d8*/ 	.word	0x00000000
        /*80dc*/ 	.word	0x00000000
        /*80e0*/ 	.short	0x0101
        /*80e2*/ 	.byte	0x3f
	.zero		1


	//   ....[14]....
        /*80e4*/ 	.word	0x00028ed0
        /*80e8*/ 	.word	0x0000000c
        /*80ec*/ 	.word	0x00000018
        /*80f0*/ 	.short	0x010a
        /*80f2*/ 	.byte	0x3f
	.zero		1


	//   ....[15]....
        /*80f4*/ 	.word	0x00029230
        /*80f8*/ 	.word	0x00000002
        /*80fc*/ 	.word	0x00000048
        /*8100*/ 	.short	0x0101
        /*8102*/ 	.byte	0x3f
	.zero		1


	//   ....[16]....
        /*8104*/ 	.word	0x000299e0
        /*8108*/ 	.word	0x00000003
        /*810c*/ 	.word	0x00000000
        /*8110*/ 	.short	0x010a
        /*8112*/ 	.byte	0x3f
	.zero		1


	//   ....[17]....
        /*8114*/ 	.word	0x00029a70
        /*8118*/ 	.word	0x00000003
        /*811c*/ 	.word	0x00000000
        /*8120*/ 	.short	0x010a
        /*8122*/ 	.byte	0x3f
	.zero		1


	//   ....[18]....
        /*8124*/ 	.word	0x00029b00
        /*8128*/ 	.word	0x00000003
        /*812c*/ 	.word	0x00000000
        /*8130*/ 	.short	0x010a
        /*8132*/ 	.byte	0x3f
	.zero		1


	//   ....[19]....
        /*8134*/ 	.word	0x00029b70
        /*8138*/ 	.word	0x00000003
        /*813c*/ 	.word	0x00000000
        /*8140*/ 	.short	0x010a
        /*8142*/ 	.byte	0x3f
	.zero		1


	//   ....[20]....
        /*8144*/ 	.word	0x00029be0
        /*8148*/ 	.word	0x00000002
        /*814c*/ 	.word	0x00000000
        /*8150*/ 	.short	0x010a
        /*8152*/ 	.byte	0x3f
	.zero		1


	//   ....[21]....
        /*8154*/ 	.word	0x00029cc0
        /*8158*/ 	.word	0x0000000c
        /*815c*/ 	.word	0x00000018
        /*8160*/ 	.short	0x010a
        /*8162*/ 	.byte	0x3f
	.zero		1


	//   ....[22]....
        /*8164*/ 	.word	0x00029d90
        /*8168*/ 	.word	0x00000003
        /*816c*/ 	.word	0x00000000
        /*8170*/ 	.short	0x010a
        /*8172*/ 	.byte	0x3f
	.zero		1


	//   ....[23]....
        /*8174*/ 	.word	0x00029de0
        /*8178*/ 	.word	0x00000003
        /*817c*/ 	.word	0x00000000
        /*8180*/ 	.short	0x010a
        /*8182*/ 	.byte	0x3f
	.zero		1


	//----- nvinfo : EIATTR_NUM_MBARRIERS
	.align		4
.L_30:
        /*8184*/ 	.byte	0x03, 0x38
        /*8186*/ 	.short	0x0008


	//----- nvinfo : EIATTR_EXIT_INSTR_OFFSETS
	.align		4
        /*8188*/ 	.byte	0x04, 0x1c
        /*818a*/ 	.short	(.L_32 - .L_31)


	//   ....[0]....
.L_31:
        /*818c*/ 	.word	0x000009b0


	//   ....[1]....
        /*8190*/ 	.word	0x00001250


	//   ....[2]....
        /*8194*/ 	.word	0x000285b0


	//   ....[3]....
        /*8198*/ 	.word	0x00028b50


	//   ....[4]....
        /*819c*/ 	.word	0x00029b50


	//----- nvinfo : EIATTR_MAX_THREADS
	.align		4
.L_32:
        /*81a0*/ 	.byte	0x04, 0x05
        /*81a2*/ 	.short	(.L_34 - .L_33)
.L_33:
        /*81a4*/ 	.word	0x00000180
        /*81a8*/ 	.word	0x00000001
        /*81ac*/ 	.word	0x00000001


	//----- nvinfo : EIATTR_CRS_STACK_SIZE
	.align		4
.L_34:
        /*81b0*/ 	.byte	0x04, 0x1e
        /*81b2*/ 	.short	(.L_36 - .L_35)
.L_35:
        /*81b4*/ 	.word	0x00000000


	//----- nvinfo : EIATTR_CBANK_PARAM_SIZE
	.align		4
.L_36:
        /*81b8*/ 	.byte	0x03, 0x19
        /*81ba*/ 	.short	0x0470


	//----- nvinfo : EIATTR_PARAM_CBANK
	.align		4
        /*81bc*/ 	.byte	0x04, 0x0a
        /*81be*/ 	.short	(.L_38 - .L_37)
	.align		4
.L_37:
        /*81c0*/ 	.word	index@(.nv.constant0._ZN7cutlass13device_kernelINS_4gemm6kernel13GemmUniversalIN4cute5tupleIJiiiiEEENS1_10collective13CollectiveMmaINS1_37MainloopSm90TmaGmmaWarpSpecializedFP8ILi3ENS5_IJNS4_1CILi2EEENSA_ILi1EEESC_EEENS1_35KernelTmaWarpSpecializedCooperativeEEENS5_IJNSA_ILi256EEESG_NSA_ILi128EEEEEENS_12float_e5m2_tENS5_IJlSC_lEEESJ_SK_NS4_8TiledMMAINS4_8MMA_AtomIJNS4_4SM904GMMA31MMA_64x256x32_F32E5M2E5M2_SS_TNILNSO_7ScaleInE1ELSQ_1EEEEEENS4_6LayoutISD_NS5_IJSC_NSA_ILi0EEESU_EEEEENS5_IJNS4_10UnderscoreESX_SX_EEEEENS4_13SM90_TMA_LOADENS4_14ComposedLayoutINS4_7SwizzleILi3ELi4ELi3EEENS4_18smem_ptr_flag_bitsILi8EEENST_INS5_IJNSA_ILi8EEESH_EEENS5_IJSH_SC_EEEEEEEvNS4_8identityENS4_23SM90_TMA_LOAD_MULTICASTES1A_vS1B_EENS_8epilogue10collective6detail29Sm90TmaWarpSpecializedAdapterINS1F_15DefaultEpilogueISJ_SK_SK_NS1E_6thread17LinearCombinationISJ_Li1EffLNS1J_9ScaleType4KindE0ELNS_15FloatRoundStyleE2ESJ_EENS1_15EpilogueDefaultEEEEEvvEEEEvNT_6ParamsE)
        /*81c4*/ 	.short	0x0210
        /*81c6*/ 	.short	0x0470


	//----- nvinfo : EIATTR_SW_WAR
	.align		4
.L_38:
        /*81c8*/ 	.byte	0x04, 0x36
        /*81ca*/ 	.short	(.L_40 - .L_39)
.L_39:
        /*81cc*/ 	.word	0x00000008
.L_40:


//--------------------- .nv.callgraph             --------------------------
	.section	.nv.callgraph,"",@"SHT_CUDA_CALLGRAPH"
	.align	4
	.sectionentsize	8
	.align		4
        /*0000*/ 	.word	0x00000000
	.align		4
        /*0004*/ 	.word	0xffffffff
	.align		4
        /*0008*/ 	.word	0x00000000
	.align		4
        /*000c*/ 	.word	0xfffffffe
	.align		4
        /*0010*/ 	.word	0x00000000
	.align		4
        /*0014*/ 	.word	0xfffffffd
	.align		4
        /*0018*/ 	.word	0x00000000
	.align		4
        /*001c*/ 	.word	0xfffffffc


//--------------------- .nv.constant4             --------------------------
	.section	.nv.constant4,"a",@progbits
	.align	8
	.align		8
.nv.constant4:
        /*0000*/ 	.dword	_ZN39_INTERNAL_da1592fe_4_k_cu_b8e5aa0c_52664cuda3std3__45__cpo5beginE
	.align		8
        /*0008*/ 	.dword	_ZN39_INTERNAL_da1592fe_4_k_cu_b8e5aa0c_52664cuda3std3__45__cpo3endE
	.align		8
        /*0010*/ 	.dword	_ZN39_INTERNAL_da1592fe_4_k_cu_b8e5aa0c_52664cuda3std3__45__cpo6cbeginE
	.align		8
        /*0018*/ 	.dword	_ZN39_INTERNAL_da1592fe_4_k_cu_b8e5aa0c_52664cuda3std3__45__cpo4cendE
	.align		8
        /*0020*/ 	.dword	_ZN39_INTERNAL_da1592fe_4_k_cu_b8e5aa0c_52664cuda3std3__441_GLOBAL__N__da1592fe_4_k_cu_b8e5aa0c_52666ignoreE
	.align		8
        /*0028*/ 	.dword	_ZN39_INTERNAL_da1592fe_4_k_cu_b8e5aa0c_52664cuda3std3__419piecewise_constructE
	.align		8
        /*0030*/ 	.dword	_ZN39_INTERNAL_da1592fe_4_k_cu_b8e5aa0c_52664cuda3std3__48in_placeE
	.align		8
        /*0038*/ 	.dword	_ZN39_INTERNAL_da1592fe_4_k_cu_b8e5aa0c_52664cuda3std6ranges3__45__cpo4swapE
	.align		8
        /*0040*/ 	.dword	_ZN39_INTERNAL_da1592fe_4_k_cu_b8e5aa0c_52664cuda3std6ranges3__45__cpo9iter_moveE
	.align		8
        /*0048*/ 	.dword	_ZN39_INTERNAL_da1592fe_4_k_cu_b8e5aa0c_52664cute7productE
	.align		8
        /*0050*/ 	.dword	_ZN39_INTERNAL_da1592fe_4_k_cu_b8e5aa0c_52664cute1_E


//--------------------- .text._ZN7cutlass13device_kernelINS_4gemm6kernel13GemmUniversalIN4cute5tupleIJiiiiEEENS1_10collective13CollectiveMmaINS1_37MainloopSm90TmaGmmaWarpSpecializedFP8ILi3ENS5_IJNS4_1CILi2EEENSA_ILi1EEESC_EEENS1_35KernelTmaWarpSpecializedCooperativeEEENS5_IJNSA_ILi256EEESG_NSA_ILi128EEEEEENS_12float_e5m2_tENS5_IJlSC_lEEESJ_SK_NS4_8TiledMMAINS4_8MMA_AtomIJNS4_4SM904GMMA31MMA_64x256x32_F32E5M2E5M2_SS_TNILNSO_7ScaleInE1ELSQ_1EEEEEENS4_6LayoutISD_NS5_IJSC_NSA_ILi0EEESU_EEEEENS5_IJNS4_10UnderscoreESX_SX_EEEEENS4_13SM90_TMA_LOADENS4_14ComposedLayoutINS4_7SwizzleILi3ELi4ELi3EEENS4_18smem_ptr_flag_bitsILi8EEENST_INS5_IJNSA_ILi8EEESH_EEENS5_IJSH_SC_EEEEEEEvNS4_8identityENS4_23SM90_TMA_LOAD_MULTICASTES1A_vS1B_EENS_8epilogue10collective6detail29Sm90TmaWarpSpecializedAdapterINS1F_15DefaultEpilogueISJ_SK_SK_NS1E_6thread17LinearCombinationISJ_Li1EffLNS1J_9ScaleType4KindE0ELNS_15FloatRoundStyleE2ESJ_EENS1_15EpilogueDefaultEEEEEvvEEEEvNT_6ParamsE --------------------------
	.section	.text._ZN7cutlass13device_kernelINS_4gemm6kernel13GemmUniversalIN4cute5tupleIJiiiiEEENS1_10collective13CollectiveMmaINS1_37MainloopSm90TmaGmmaWarpSpecializedFP8ILi3ENS5_IJNS4_1CILi2EEENSA_ILi1EEESC_EEENS1_35KernelTmaWarpSpecializedCooperativeEEENS5_IJNSA_ILi256EEESG_NSA_ILi128EEEEEENS_12float_e5m2_tENS5_IJlSC_lEEESJ_SK_NS4_8TiledMMAINS4_8MMA_AtomIJNS4_4SM904GMMA31MMA_64x256x32_F32E5M2E5M2_SS_TNILNSO_7ScaleInE1ELSQ_1EEEEEENS4_6LayoutISD_NS5_IJSC_NSA_ILi0EEESU_EEEEENS5_IJNS4_10UnderscoreESX_SX_EEEEENS4_13SM90_TMA_LOADENS4_14ComposedLayoutINS4_7SwizzleILi3ELi4ELi3EEENS4_18smem_ptr_flag_bitsILi8EEENST_INS5_IJNSA_ILi8EEESH_EEENS5_IJSH_SC_EEEEEEEvNS4_8identityENS4_23SM90_TMA_LOAD_MULTICASTES1A_vS1B_EENS_8epilogue10collective6detail29Sm90TmaWarpSpecializedAdapterINS1F_15DefaultEpilogueISJ_SK_SK_NS1E_6thread17LinearCombinationISJ_Li1EffLNS1J_9ScaleType4KindE0ELNS_15FloatRoundStyleE2ESJ_EENS1_15EpilogueDefaultEEEEEvvEEEEvNT_6ParamsE,"ax",@progbits
	.align	128
.text._ZN7cutlass13device_kernelINS_4gemm6kernel13GemmUniversalIN4cute5tupleIJiiiiEEENS1_10collective13CollectiveMmaINS1_37MainloopSm90TmaGmmaWarpSpecializedFP8ILi3ENS5_IJNS4_1CILi2EEENSA_ILi1EEESC_EEENS1_35KernelTmaWarpSpecializedCooperativeEEENS5_IJNSA_ILi256EEESG_NSA_ILi128EEEEEENS_12float_e5m2_tENS5_IJlSC_lEEESJ_SK_NS4_8TiledMMAINS4_8MMA_AtomIJNS4_4SM904GMMA31MMA_64x256x32_F32E5M2E5M2_SS_TNILNSO_7ScaleInE1ELSQ_1EEEEEENS4_6LayoutISD_NS5_IJSC_NSA_ILi0EEESU_EEEEENS5_IJNS4_10UnderscoreESX_SX_EEEEENS4_13SM90_TMA_LOADENS4_14ComposedLayoutINS4_7SwizzleILi3ELi4ELi3EEENS4_18smem_ptr_flag_bitsILi8EEENST_INS5_IJNSA_ILi8EEESH_EEENS5_IJSH_SC_EEEEEEEvNS4_8identityENS4_23SM90_TMA_LOAD_MULTICASTES1A_vS1B_EENS_8epilogue10collective6detail29Sm90TmaWarpSpecializedAdapterINS1F_15DefaultEpilogueISJ_SK_SK_NS1E_6thread17LinearCombinationISJ_Li1EffLNS1J_9ScaleType4KindE0ELNS_15FloatRoundStyleE2ESJ_EENS1_15EpilogueDefaultEEEEEvvEEEEvNT_6ParamsE:
        .type           _ZN7cutlass13device_kernelINS_4gemm6kernel13GemmUniversalIN4cute5tupleIJiiiiEEENS1_10collective13CollectiveMmaINS1_37MainloopSm90TmaGmmaWarpSpecializedFP8ILi3ENS5_IJNS4_1CILi2EEENSA_ILi1EEESC_EEENS1_35KernelTmaWarpSpecializedCooperativeEEENS5_IJNSA_ILi256EEESG_NSA_ILi128EEEEEENS_12float_e5m2_tENS5_IJlSC_lEEESJ_SK_NS4_8TiledMMAINS4_8MMA_AtomIJNS4_4SM904GMMA31MMA_64x256x32_F32E5M2E5M2_SS_TNILNSO_7ScaleInE1ELSQ_1EEEEEENS4_6LayoutISD_NS5_IJSC_NSA_ILi0EEESU_EEEEENS5_IJNS4_10UnderscoreESX_SX_EEEEENS4_13SM90_TMA_LOADENS4_14ComposedLayoutINS4_7SwizzleILi3ELi4ELi3EEENS4_18smem_ptr_flag_bitsILi8EEENST_INS5_IJNSA_ILi8EEESH_EEENS5_IJSH_SC_EEEEEEEvNS4_8identityENS4_23SM90_TMA_LOAD_MULTICASTES1A_vS1B_EENS_8epilogue10collective6detail29Sm90TmaWarpSpecializedAdapterINS1F_15DefaultEpilogueISJ_SK_SK_NS1E_6thread17LinearCombinationISJ_Li1EffLNS1J_9ScaleType4KindE0ELNS_15FloatRoundStyleE2ESJ_EENS1_15EpilogueDefaultEEEEEvvEEEEvNT_6ParamsE,@function
        .size           _ZN7cutlass13device_kernelINS_4gemm6kernel13GemmUniversalIN4cute5tupleIJiiiiEEENS1_10collective13CollectiveMmaINS1_37MainloopSm90TmaGmmaWarpSpecializedFP8ILi3ENS5_IJNS4_1CILi2EEENSA_ILi1EEESC_EEENS1_35KernelTmaWarpSpecializedCooperativeEEENS5_IJNSA_ILi256EEESG_NSA_ILi128EEEEEENS_12float_e5m2_tENS5_IJlSC_lEEESJ_SK_NS4_8TiledMMAINS4_8MMA_AtomIJNS4_4SM904GMMA31MMA_64x256x32_F32E5M2E5M2_SS_TNILNSO_7ScaleInE1ELSQ_1EEEEEENS4_6LayoutISD_NS5_IJSC_NSA_ILi0EEESU_EEEEENS5_IJNS4_10UnderscoreESX_SX_EEEEENS4_13SM90_TMA_LOADENS4_14ComposedLayoutINS4_7SwizzleILi3ELi4ELi3EEENS4_18smem_ptr_flag_bitsILi8EEENST_INS5_IJNSA_ILi8EEESH_EEENS5_IJSH_SC_EEEEEEEvNS4_8identityENS4_23SM90_TMA_LOAD_MULTICASTES1A_vS1B_EENS_8epilogue10collective6detail29Sm90TmaWarpSpecializedAdapterINS1F_15DefaultEpilogueISJ_SK_SK_NS1E_6thread17LinearCombinationISJ_Li1EffLNS1J_9ScaleType4KindE0ELNS_15FloatRoundStyleE2ESJ_EENS1_15EpilogueDefaultEEEEEvvEEEEvNT_6ParamsE,(.L_x_588 - _ZN7cutlass13device_kernelINS_4gemm6kernel13GemmUniversalIN4cute5tupleIJiiiiEEENS1_10collective13CollectiveMmaINS1_37MainloopSm90TmaGmmaWarpSpecializedFP8ILi3ENS5_IJNS4_1CILi2EEENSA_ILi1EEESC_EEENS1_35KernelTmaWarpSpecializedCooperativeEEENS5_IJNSA_ILi256EEESG_NSA_ILi128EEEEEENS_12float_e5m2_tENS5_IJlSC_lEEESJ_SK_NS4_8TiledMMAINS4_8MMA_AtomIJNS4_4SM904GMMA31MMA_64x256x32_F32E5M2E5M2_SS_TNILNSO_7ScaleInE1ELSQ_1EEEEEENS4_6LayoutISD_NS5_IJSC_NSA_ILi0EEESU_EEEEENS5_IJNS4_10UnderscoreESX_SX_EEEEENS4_13SM90_TMA_LOADENS4_14ComposedLayoutINS4_7SwizzleILi3ELi4ELi3EEENS4_18smem_ptr_flag_bitsILi8EEENST_INS5_IJNSA_ILi8EEESH_EEENS5_IJSH_SC_EEEEEEEvNS4_8identityENS4_23SM90_TMA_LOAD_MULTICASTES1A_vS1B_EENS_8epilogue10collective6detail29Sm90TmaWarpSpecializedAdapterINS1F_15DefaultEpilogueISJ_SK_SK_NS1E_6thread17LinearCombinationISJ_Li1EffLNS1J_9ScaleType4KindE0ELNS_15FloatRoundStyleE2ESJ_EENS1_15EpilogueDefaultEEEEEvvEEEEvNT_6ParamsE)
        .other          _ZN7cutlass13device_kernelINS_4gemm6kernel13GemmUniversalIN4cute5tupleIJiiiiEEENS1_10collective13CollectiveMmaINS1_37MainloopSm90TmaGmmaWarpSpecializedFP8ILi3ENS5_IJNS4_1CILi2EEENSA_ILi1EEESC_EEENS1_35KernelTmaWarpSpecializedCooperativeEEENS5_IJNSA_ILi256EEESG_NSA_ILi128EEEEEENS_12float_e5m2_tENS5_IJlSC_lEEESJ_SK_NS4_8TiledMMAINS4_8MMA_AtomIJNS4_4SM904GMMA31MMA_64x256x32_F32E5M2E5M2_SS_TNILNSO_7ScaleInE1ELSQ_1EEEEEENS4_6LayoutISD_NS5_IJSC_NSA_ILi0EEESU_EEEEENS5_IJNS4_10UnderscoreESX_SX_EEEEENS4_13SM90_TMA_LOADENS4_14ComposedLayoutINS4_7SwizzleILi3ELi4ELi3EEENS4_18smem_ptr_flag_bitsILi8EEENST_INS5_IJNSA_ILi8EEESH_EEENS5_IJSH_SC_EEEEEEEvNS4_8identityENS4_23SM90_TMA_LOAD_MULTICASTES1A_vS1B_EENS_8epilogue10collective6detail29Sm90TmaWarpSpecializedAdapterINS1F_15DefaultEpilogueISJ_SK_SK_NS1E_6thread17LinearCombinationISJ_Li1EffLNS1J_9ScaleType4KindE0ELNS_15FloatRoundStyleE2ESJ_EENS1_15EpilogueDefaultEEEEEvvEEEEvNT_6ParamsE,@"STO_CUDA_ENTRY STV_DEFAULT"
_ZN7cutlass13device_kernelINS_4gemm6kernel13GemmUniversalIN4cute5tupleIJiiiiEEENS1_10collective13CollectiveMmaINS1_37MainloopSm90TmaGmmaWarpSpecializedFP8ILi3ENS5_IJNS4_1CILi2EEENSA_ILi1EEESC_EEENS1_35KernelTmaWarpSpecializedCooperativeEEENS5_IJNSA_ILi256EEESG_NSA_ILi128EEEEEENS_12float_e5m2_tENS5_IJlSC_lEEESJ_SK_NS4_8TiledMMAINS4_8MMA_AtomIJNS4_4SM904GMMA31MMA_64x256x32_F32E5M2E5M2_SS_TNILNSO_7ScaleInE1ELSQ_1EEEEEENS4_6LayoutISD_NS5_IJSC_NSA_ILi0EEESU_EEEEENS5_IJNS4_10UnderscoreESX_SX_EEEEENS4_13SM90_TMA_LOADENS4_14ComposedLayoutINS4_7SwizzleILi3ELi4ELi3EEENS4_18smem_ptr_flag_bitsILi8EEENST_INS5_IJNSA_ILi8EEESH_EEENS5_IJSH_SC_EEEEEEEvNS4_8identityENS4_23SM90_TMA_LOAD_MULTICASTES1A_vS1B_EENS_8epilogue10collective6detail29Sm90TmaWarpSpecializedAdapterINS1F_15DefaultEpilogueISJ_SK_SK_NS1E_6thread17LinearCombinationISJ_Li1EffLNS1J_9ScaleType4KindE0ELNS_15FloatRoundStyleE2ESJ_EENS1_15EpilogueDefaultEEEEEvvEEEEvNT_6ParamsE:
[----:B------:R-:W0:Y:S02]  /*0000*/  LDC R1, c[0x0][0x28] ;  /* 0x00000a00ff017b82 */ /* 0x000e240000000800 */
[----:B0-----:R-:W-:Y:S01]  /*0010*/  VIADD R1, R1, 0xfffff338 ;  /* 0xfffff33801017836 */ /* 0x001fe20000000000 */
[----:B------:R-:W0:Y:S01]  /*0020*/  S2R R4, SR_TID.X ;  /* 0x0000000000047919 */ /* 0x000e220000002100 */
[----:B------:R-:W-:Y:S01]  /*0030*/  ELECT P0, URZ, PT ;  /* 0x00000000003f782f */ /* 0x000fe20003800000 */
[----:B------:R-:W-:Y:S01]  /*0040*/  BSSY B0, `(.L_x_0) ;  /* 0x0000015000007945 */ /* 0x000fe20003800000 */
[--C-:B0-----:R-:W-:Y:S02]  /*0050*/  SHF.R.U32.HI R0, RZ, 0x5, R4.reuse ;  /* 0x00000005ff007819 */ /* 0x101fe40000011604 */
[----:B------:R-:W-:-:S03]  /*0060*/  SHF.R.U32.HI R2, RZ, 0x7, R4 ;  /* 0x00000007ff027819 */ /* 0x000fc60000011604 */
[----:B------:R-:W0:Y:S04]  /*0070*/  SHFL.IDX PT, R3, R0, RZ, 0x1f ;  /* 0x00001fff00037589 */ /* 0x000e2800000e0000 */
[----:B------:R-:W1:Y:S01]  /*0080*/  SHFL.IDX PT, R2, R2, RZ, 0x1f ;  /* 0x00001fff02027589 */ /* 0x000e6200000e0000 */
[----:B0-----:R-:W-:Y:S02]  /*0090*/  R2UR UR4, R3 ;  /* 0x00000000030472ca */ /* 0x001fe400000e0000 */
[----:B-1----:R-:W-:-:S11]  /*00a0*/  R2UR UR6, R2 ;  /* 0x00000000020672ca */ /* 0x002fd600000e0000 */
[----:B------:R-:W-:Y:S02]  /*00b0*/  USHF.R.S32.HI UR5, URZ, 0x1f, UR4 ;  /* 0x0000001f3f057899 */ /* 0x000fe40008011404 */
[----:B------:R-:W-:Y:S02]  /*00c0*/  ISETP.NE.OR P0, PT, RZ, UR4, !P0 ;  /* 0x00000004ff007c0c */ /* 0x000fe4000c705670 */
[----:B------:R-:W-:-:S04]  /*00d0*/  ULEA.HI UR5, UR5, UR4, URZ, 0x2 ;  /* 0x0000000405057291 */ /* 0x000fc8000f8f103f */
[----:B------:R-:W-:-:S04]  /*00e0*/  ULOP3.LUT UR5, UR5, 0xfffffffc, URZ, 0xc0, !UPT ;  /* 0xfffffffc05057892 */ /* 0x000fc8000f8ec03f */
[----:B------:R-:W-:-:S03]  /*00f0*/  UIADD3 UR8, UR4, -UR5, URZ ;  /* 0x8000000504087290 */ /* 0x000fc6000fffe03f */
[----:B------:R-:W-:Y:S09]  /*0100*/  @P0 BRA `(.L_x_1) ;  /* 0x0000000000200947 */ /* 0x000ff20003800000 */
[----:B------:R-:W-:Y:S02]  /*0110*/  ULDC.64 UR4, c[0x0][0x198] ;  /* 0x0000660000047ab9 */ /* 0x000fe40000000a00 */
[----:B------:R-:W-:Y:S02]  /*0120*/  UIADD3 UR10, UP0, UR4, 0xf0, URZ ;  /* 0x000000f0040a7890 */ /* 0x000fe4000ff1e03f */
[----:B------:R-:W-:Y:S02]  /*0130*/  UIADD3 UR4, UP1, UR4, 0x1f0, URZ ;  /* 0x000001f004047890 */ /* 0x000fe4000ff3e03f */
[----:B------:R-:W-:Y:S02]  /*0140*/  UIADD3.X UR11, URZ, UR5, URZ, UP0, !UPT ;  /* 0x000000053f0b7290 */ /* 0x000fe400087fe43f */
[----:B------:R-:W-:-:S07]  /*0150*/  UIADD3.X UR5, URZ, UR5, URZ, UP1, !UPT ;  /* 0x000000053f057290 */ /* 0x000fce0008ffe43f */
[----:B------:R0:W-:Y:S02]  /*0160*/  UTMACCTL.PF [UR10] ;  /* 0x000000000a0079b9 */ /* 0x0001e40008040000 */
[----:B------:R0:W-:Y:S02]  /*0170*/  UTMACCTL.PF [UR4] ;  /* 0x00000000040079b9 */ /* 0x0001e40008040000 */
[----:B0-----:R-:W-:Y:S01]  /*0180*/  NOP ;  /* 0x0000000000007918 */ /* 0x001fe20000000000 */
.L_x_1:
[----:B------:R-:W-:Y:S05]  /*0190*/  BSYNC B0 ;  /* 0x0000000000007941 */ /* 0x000fea0003800000 */
.L_x_0:
[----:B------:R-:W0:Y:S01]  /*01a0*/  SHFL.IDX PT, R3, R0, RZ, 0x1f ;  /* 0x00001fff00037589 */ /* 0x000e2200000e0000 */
[----:B------:R-:W-:Y:S01]  /*01b0*/  UISETP.NE.AND UP0, UPT, UR8, 0x3, UPT ;  /* 0x000000030800788c */ /* 0x000fe2000bf05270 */
[----:B------:R-:W-:Y:S01]  /*01c0*/  ISETP.NE.AND P1, PT, RZ, UR6, PT ;  /* 0x00000006ff007c0c */ /* 0x000fe2000bf25270 */
[----:B------:R-:W-:Y:S02]  /*01d0*/  UIADD3 UR10, UR6, -0x1, URZ ;  /* 0xffffffff060a7890 */ /* 0x000fe4000fffe03f */
[----:B------:R-:W-:Y:S02]  /*01e0*/  UISETP.EQ.OR UP0, UPT, UR8, URZ, !UP0 ;  /* 0x0000003f0800728c */ /* 0x000fe4000c702670 */
[----:B------:R-:W-:Y:S02]  /*01f0*/  UISETP.GE.U32.AND UP1, UPT, UR10, 0x2, UPT ;  /* 0x000000020a00788c */ /* 0x000fe4000bf26070 */
[----:B------:R-:W-:-:S04]  /*0200*/  UISETP.EQ.AND UP0, UPT, UR6, URZ, UP0 ;  /* 0x0000003f0600728c */ /* 0x000fc80008702270 */
[----:B------:R-:W-:-:S04]  /*0210*/  USEL UR13, URZ, 0x1, !UP0 ;  /* 0x000000013f0d7887 */ /* 0x000fc8000c000000 */
[----:B------:R-:W-:Y:S01]  /*0220*/  USEL UR13, UR13, 0x2, UP1 ;  /* 0x000000020d0d7887 */ /* 0x000fe20008800000 */
[----:B0-----:R-:W-:-:S13]  /*0230*/  ISETP.NE.AND P0, PT, R3, RZ, PT ;  /* 0x000000ff0300720c */ /* 0x001fda0003f05270 */
[----:B------:R-:W-:Y:S05]  /*0240*/  @P0 BRA `(.L_x_2) ;  /* 0x0000000000500947 */ /* 0x000fea0003800000 */
[----:B------:R-:W0:Y:S01]  /*0250*/  S2UR UR9, SR_CgaCtaId ;  /* 0x00000000000979c3 */ /* 0x000e220000008800 */
[----:B------:R-:W-:Y:S01]  /*0260*/  UMOV UR4, 0x400 ;  /* 0x0000040000047882 */ /* 0x000fe20000000000 */
[----:B------:R-:W-:Y:S01]  /*0270*/  UMOV UR5, 0x1 ;  /* 0x0000000100057882 */ /* 0x000fe20000000000 */
[----:B------:R-:W-:Y:S01]  /*0280*/  UMOV UR6, 0x4 ;  /* 0x0000000400067882 */ /* 0x000fe20000000000 */
[----:B------:R-:W-:Y:S01]  /*0290*/  ELECT P0, URZ, PT ;  /* 0x00000000003f782f */ /* 0x000fe20003800000 */
[----:B------:R-:W-:-:S04]  /*02a0*/  UIADD3 UR6, -UR6, 0x100000, URZ ;  /* 0x0010000006067890 */ /* 0x000fc8000fffe13f */
[----:B------:R-:W-:Y:S02]  /*02b0*/  USHF.L.U32 UR7, UR6, 0xb, URZ ;  /* 0x0000000b06077899 */ /* 0x000fe4000800063f */
[----:B------:R-:W-:Y:S02]  /*02c0*/  USHF.L.U32 UR6, UR6, 0x1, URZ ;  /* 0x0000000106067899 */ /* 0x000fe4000800063f */
[----:B0-----:R-:W-:Y:S02]  /*02d0*/  ULEA UR9, UR9, UR4, 0x18 ;  /* 0x0000000409097291 */ /* 0x001fe4000f8ec03f */
[----:B------:R-:W-:-:S04]  /*02e0*/  UIADD3 UR4, -UR5, 0x100000, URZ ;  /* 0x0010000005047890 */ /* 0x000fc8000fffe13f */
[----:B------:R-:W-:Y:S02]  /*02f0*/  USHF.L.U32 UR5, UR4, 0xb, URZ ;  /* 0x0000000b04057899 */ /* 0x000fe4000800063f */
[----:B------:R-:W-:Y:S01]  /*0300*/  USHF.L.U32 UR4, UR4, 0x1, URZ ;  /* 0x0000000104047899 */ /* 0x000fe2000800063f */
[----:B------:R-:W0:Y:S11]  /*0310*/  FENCE.VIEW.ASYNC.S ;  /* 0x00000000000073c6 */ /* 0x000e360000000000 */
[----:B0-----:R0:W1:Y:S01]  /*0320*/  SYNCS.EXCH.64 URZ, [UR9], UR4 ;  /* 0x00000004093f75b2 */ /* 0x0010620008000100 */
[----:B------:R0:W2:Y:S01]  /*0330*/  SYNCS.EXCH.64 URZ, [UR9+0x18], UR6 ;  /* 0x00001806093f75b2 */ /* 0x0000a20008000100 */
[----:B------:R0:W3:Y:S01]  /*0340*/  SYNCS.EXCH.64 URZ, [UR9+0x8], UR4 ;  /* 0x00000804093f75b2 */ /* 0x0000e20008000100 */
[----:B------:R0:W4:Y:S01]  /*0350*/  SYNCS.EXCH.64 URZ, [UR9+0x20], UR6 ;  /* 0x00002006093f75b2 */ /* 0x0001220008000100 */
[----:B------:R0:W0:Y:S01]  /*0360*/  SYNCS.EXCH.64 URZ, [UR9+0x10], UR4 ;  /* 0x00001004093f75b2 */ /* 0x0000220008000100 */
[----:B------:R0:W0:Y:S01]  /*0370*/  SYNCS.EXCH.64 URZ, [UR9+0x28], UR6 ;  /* 0x00002806093f75b2 */ /* 0x0000220008000100 */
[----:B------:R-:W-:Y:S01]  /*0380*/  NOP ;  /* 0x0000000000007918 */ /* 0x000fe20000000000 */
.L_x_2:
[----:B------:R-:W-:Y:S01]  /*0390*/  SHF.R.S32.HI R2, RZ, 0x1f, R4 ;  /* 0x0000001fff027819 */ /* 0x000fe20000011404 */
[----:B------:R-:W5:Y:S01]  /*03a0*/  SHFL.IDX PT, R0, R0, RZ, 0x1f ;  /* 0x00001fff00007589 */ /* 0x000f6200000e0000 */
[----:B0-----:R-:W0:Y:S01]  /*03b0*/  S2UR UR9, SR_CTAID.X ;  /* 0x00000000000979c3 */ /* 0x001e220000002500 */
[----:B------:R-:W-:Y:S02]  /*03c0*/  ELECT P0, URZ, PT ;  /* 0x00000000003f782f */ /* 0x000fe40003800000 */
[----:B------:R-:W-:Y:S01]  /*03d0*/  LEA.HI R2, R2, R4, RZ, 0x7 ;  /* 0x0000000402027211 */ /* 0x000fe200078f38ff */
[----:B------:R-:W-:Y:S01]  /*03e0*/  ULDC UR4, c[0x0][0x150] ;  /* 0x0000540000047ab9 */ /* 0x000fe20000000800 */
[----:B------:R-:W-:Y:S01]  /*03f0*/  SHF.R.S32.HI R6, RZ, 0x1f, R3 ;  /* 0x0000001fff067819 */ /* 0x000fe20000011403 */
[----:B------:R-:W-:Y:S01]  /*0400*/  NOP ;  /* 0x0000000000007918 */ /* 0x000fe20000000000 */
[----:B------:R-:W-:Y:S01]  /*0410*/  LOP3.LUT R2, R2, 0xffffff80, RZ, 0xc0, !PT ;  /* 0xffffff8002027812 */ /* 0x000fe200078ec0ff */
[----:B------:R-:W-:Y:S01]  /*0420*/  NOP ;  /* 0x0000000000007918 */ /* 0x000fe20000000000 */
[----:B------:R-:W-:Y:S01]  /*0430*/  LEA.HI R6, R6, R3, RZ, 0x2 ;  /* 0x0000000306067211 */ /* 0x000fe200078f10ff */
[----:B------:R-:W1:Y:S02]  /*0440*/  LDC R8, c[0x0][0x144] ;  /* 0x00005100ff087b82 */ /* 0x000e640000000800 */
[----:B------:R-:W-:Y:S01]  /*0450*/  IMAD.IADD R4, R4, 0x1, -R2 ;  /* 0x0000000104047824 */ /* 0x000fe200078e0a02 */
[----:B------:R-:W-:Y:S01]  /*0460*/  LOP3.LUT R6, R6, 0x3ffffffc, RZ, 0xc0, !PT ;  /* 0x3ffffffc06067812 */ /* 0x000fe200078ec0ff */
[----:B------:R-:W2:Y:S03]  /*0470*/  S2R R2, SR_CTAID.Y ;  /* 0x0000000000027919 */ /* 0x000ea60000002600 */
[----:B------:R-:W-:Y:S01]  /*0480*/  SHF.R.S32.HI R5, RZ, 0x1f, R4 ;  /* 0x0000001fff057819 */ /* 0x000fe20000011404 */
[----:B------:R-:W-:Y:S01]  /*0490*/  IMAD.IADD R6, R3, 0x1, -R6 ;  /* 0x0000000103067824 */ /* 0x000fe200078e0a06 */
[----:B------:R-:W3:Y:S02]  /*04a0*/  LDC R13, c[0x0][0x148] ;  /* 0x00005200ff0d7b82 */ /* 0x000ee40000000800 */
[----:B------:R-:W-:-:S02]  /*04b0*/  LEA.HI R5, R5, R4, RZ, 0x3 ;  /* 0x0000000405057211 */ /* 0x000fc400078f18ff */
[----:B-----5:R-:W-:Y:S02]  /*04c0*/  ISETP.NE.OR P0, PT, R0, RZ, !P0 ;  /* 0x000000ff0000720c */ /* 0x020fe40004705670 */
[--C-:B------:R-:W-:Y:S02]  /*04d0*/  SHF.R.S32.HI R0, RZ, 0x3, R5.reuse ;  /* 0x00000003ff007819 */ /* 0x100fe40000011405 */
[----:B------:R-:W-:Y:S02]  /*04e0*/  SHF.R.S32.HI R5, RZ, 0x1f, R5 ;  /* 0x0000001fff057819 */ /* 0x000fe40000011405 */
[----:B0-----:R-:W-:Y:S02]  /*04f0*/  I2FP.F32.U32 R7, UR9 ;  /* 0x0000000900077c45 */ /* 0x001fe40008201000 */
[----:B------:R-:W-:-:S03]  /*0500*/  LEA.HI R5, R5, R0, RZ, 0x2 ;  /* 0x0000000005057211 */ /* 0x000fc600078f10ff */
[----:B------:R-:W-:Y:S01]  /*0510*/  FMUL R7, R7, UR4 ;  /* 0x0000000407077c20 */ /* 0x000fe20008400000 */
[----:B------:R-:W-:Y:S01]  /*0520*/  LOP3.LUT R5, R5, 0xfffffffc, RZ, 0xc0, !PT ;  /* 0xfffffffc05057812 */ /* 0x000fe200078ec0ff */
[----:B------:R-:W-:Y:S01]  /*0530*/  VOTEU.ALL UP0, P0 ;  /* 0x00000000003f7886 */ /* 0x000fe20000000000 */
[----:B------:R-:W-:Y:S01]  /*0540*/  ULDC UR4, c[0x0][0x154] ;  /* 0x0000550000047ab9 */ /* 0x000fe20000000800 */
[----:B------:R-:W-:Y:S02]  /*0550*/  VOTEU.ALL UP1, P0 ;  /* 0x00000000003f7886 */ /* 0x000fe40000020000 */
[----:B------:R-:W0:Y:S01]  /*0560*/  F2I.U32.TRUNC.NTZ R7, R7 ;  /* 0x0000000700077305 */ /* 0x000e22000020f000 */
[----:B------:R-:W-:Y:S01]  /*0570*/  IMAD.IADD R5, R0, 0x1, -R5 ;  /* 0x0000000100057824 */ /* 0x000fe200078e0a05 */
[----:B------:R-:W5:Y:S01]  /*0580*/  @!UP0 S2UR UR7, SR_CgaCtaId ;  /* 0x00000000000789c3 */ /* 0x000f620000008800 */
[----:B------:R-:W-:Y:S02]  /*0590*/  @!UP0 UMOV UR6, 0x400 ;  /* 0x0000040000068882 */ /* 0x000fe40000000000 */
[----:B------:R-:W-:Y:S01]  /*05a0*/  IMAD R5, R6, 0x4, R5 ;  /* 0x0000000406057824 */ /* 0x000fe200078e0205 */
[----:B--2---:R-:W-:-:S04]  /*05b0*/  I2FP.F32.U32 R6, R2 ;  /* 0x0000000200067245 */ /* 0x004fc80000201000 */
[----:B------:R-:W-:Y:S01]  /*05c0*/  LEA.HI R0, R5, R5, RZ, 0x1 ;  /* 0x0000000505007211 */ /* 0x000fe200078f08ff */
[----:B------:R-:W-:Y:S01]  /*05d0*/  FMUL R6, R6, UR4 ;  /* 0x0000000406067c20 */ /* 0x000fe20008400000 */
[----:B------:R-:W-:Y:S02]  /*05e0*/  UMOV UR4, 0x20 ;  /* 0x0000002000047882 */ /* 0x000fe40000000000 */
[----:B------:R-:W-:Y:S01]  /*05f0*/  LOP3.LUT R0, R0, 0xfffffffe, RZ, 0xc0, !PT ;  /* 0xfffffffe00007812 */ /* 0x000fe200078ec0ff */
[----:B0-----:R-:W-:Y:S01]  /*0600*/  IMAD.MOV R11, RZ, RZ, -R7 ;  /* 0x000000ffff0b7224 */ /* 0x001fe200078e0a07 */
[----:B------:R-:W-:-:S04]  /*0610*/  @!UP0 UIADD3 UR4, -UR4, 0x100000, URZ ;  /* 0x0010000004048890 */ /* 0x000fc8000fffe13f */
[----:B------:R-:W-:Y:S02]  /*0620*/  @!UP0 USHF.L.U32 UR5, UR4, 0xb, URZ ;  /* 0x0000000b04058899 */ /* 0x000fe4000800063f */
[----:B------:R-:W-:Y:S01]  /*0630*/  @!UP0 USHF.L.U32 UR4, UR4, 0x1, URZ ;  /* 0x0000000104048899 */ /* 0x000fe2000800063f */
[----:B------:R-:W0:Y:S01]  /*0640*/  F2I.U32.TRUNC.NTZ R6, R6 ;  /* 0x0000000600067305 */ /* 0x000e22000020f000 */
[----:B------:R-:W2:Y:S01]  /*0650*/  LDC R7, c[0x0][0x140] ;  /* 0x00005000ff077b82 */ /* 0x000ea20000000800 */
[----:B-1----:R-:W-:Y:S02]  /*0660*/  IMAD R11, R8, R11, UR9 ;  /* 0x00000009080b7e24 */ /* 0x002fe4000f8e020b */
[----:B------:R-:W-:-:S05]  /*0670*/  IMAD.IADD R0, R5, 0x1, -R0 ;  /* 0x0000000105007824 */ /* 0x000fca00078e0a00 */
[----:B------:R-:W-:Y:S01]  /*0680*/  ISETP.NE.AND P2, PT, R0, R11, PT ;  /* 0x0000000b0000720c */ /* 0x000fe20003f45270 */
[C---:B------:R-:W-:Y:S01]  /*0690*/  IMAD.SHL.U32 R0, R5.reuse, 0x4, RZ ;  /* 0x0000000405007824 */ /* 0x040fe200078e00ff */
[----:B-----5:R-:W-:Y:S01]  /*06a0*/  @!UP0 ULEA UR6, UR7, UR6, 0x18 ;  /* 0x0000000607068291 */ /* 0x020fe2000f8ec03f */
[----:B------:R-:W-:Y:S01]  /*06b0*/  VOTEU.ALL UP0, P0 ;  /* 0x00000000003f7886 */ /* 0x000fe20000000000 */
[----:B------:R-:W-:Y:S01]  /*06c0*/  LOP3.LUT P0, RZ, R4, 0x7, RZ, 0xc0, !PT ;  /* 0x0000000704ff7812 */ /* 0x000fe2000780c0ff */
[----:B0-----:R-:W-:Y:S01]  /*06d0*/  IMAD.MOV R12, RZ, RZ, -R6 ;  /* 0x000000ffff0c7224 */ /* 0x001fe200078e0a06 */
[----:B------:R-:W-:-:S03]  /*06e0*/  LOP3.LUT R9, R5, 0xc, R0, 0x78, !PT ;  /* 0x0000000c05097812 */ /* 0x000fc600078e7800 */
[----:B---3--:R-:W-:Y:S01]  /*06f0*/  IMAD R5, R13, R12, R2 ;  /* 0x0000000c0d057224 */ /* 0x008fe200078e0202 */
[C---:B------:R-:W-:Y:S01]  /*0700*/  ISETP.LT.U32.AND P0, PT, R9.reuse, 0x2, !P0 ;  /* 0x000000020900780c */ /* 0x040fe20004701070 */
[----:B------:R0:W-:Y:S02]  /*0710*/  STL [R1+0x454], R9 ;  /* 0x0004540901007387 */ /* 0x0001e40000100800 */
[----:B------:R-:W-:Y:S02]  /*0720*/  @P2 LEA.HI R0, R9, R9, RZ, 0x1 ;  /* 0x0000000909002211 */ /* 0x000fe400078f08ff */
[----:B------:R-:W1:Y:S02]  /*0730*/  FENCE.VIEW.ASYNC.S ;  /* 0x00000000000073c6 */ /* 0x000e640000000000 */
[----:B-1----:R0:W1:Y:S01]  /*0740*/  @!UP0 SYNCS.EXCH.64 URZ, [UR6+0x40], UR4 ;  /* 0x00004004063f85b2 */ /* 0x0020620008000100 */
[----:B--2---:R-:W-:Y:S02]  /*0750*/  ISETP.EQ.U32.AND P5, PT, R7, 0x1, PT ;  /* 0x000000010700780c */ /* 0x004fe40003fa2070 */
[----:B------:R-:W-:-:S04]  /*0760*/  @P2 SHF.R.S32.HI R0, RZ, 0x1, R0 ;  /* 0x00000001ff002819 */ /* 0x000fc80000011400 */
[----:B------:R-:W-:Y:S01]  /*0770*/  @P2 ISETP.NE.AND P3, PT, R0, R5, PT ;  /* 0x000000050000220c */ /* 0x000fe20003f65270 */
[----:B------:R-:W-:Y:S01]  /*0780*/  IMAD.MOV.U32 R0, RZ, RZ, 0x1 ;  /* 0x00000001ff007424 */ /* 0x000fe200078e00ff */
[----:B------:R-:W-:Y:S02]  /*0790*/  SEL R5, RZ, 0x1, !P0 ;  /* 0x00000001ff057807 */ /* 0x000fe40004000000 */
[----:B------:R-:W-:-:S04]  /*07a0*/  @P2 SEL R0, RZ, 0x1, P3 ;  /* 0x00000001ff002807 */ /* 0x000fc80001800000 */
[----:B------:R-:W-:Y:S01]  /*07b0*/  LOP3.LUT R0, R0, R5, RZ, 0xc0, !PT ;  /* 0x0000000500007212 */ /* 0x000fe200078ec0ff */
[----:B------:R0:W2:Y:S01]  /*07c0*/  @!UP1 SYNCS.EXCH.64 URZ, [UR6+0x48], UR4 ;  /* 0x00004804063f95b2 */ /* 0x0000a20008000100 */
[----:B------:R-:W-:-:S03]  /*07d0*/  NOP ;  /* 0x0000000000007918 */ /* 0x000fc60000000000 */
[----:B------:R0:W-:Y:S01]  /*07e0*/  STL [R1+0x450], R0 ;  /* 0x0004500001007387 */ /* 0x0001e20000100800 */
[----:B-1----:R-:W-:Y:S05]  /*07f0*/  @!P5 BRA `(.L_x_3) ;  /* 0x000000000008d947 */ /* 0x002fea0003800000 */
[----:B--2-4-:R-:W-:Y:S01]  /*0800*/  UCGABAR_ARV ;  /* 0x00000000000079c7 */ /* 0x014fe20008000000 */
[----:B------:R-:W-:Y:S05]  /*0810*/  BRA `(.L_x_4) ;  /* 0x0000000000047947 */ /* 0x000fea0003800000 */
.L_x_3:
[----:B--2-4-:R-:W-:Y:S01]  /*0820*/  NOP ;  /* 0x0000000000007918 */ /* 0x014fe20000000000 */
.L_x_4:
[----:B0-----:R-:W0:Y:S01]  /*0830*/  LDC R0, c[0x0][0x65c] ;  /* 0x00019700ff007b82 */ /* 0x001e220000000800 */
[----:B------:R-:W-:Y:S02]  /*0840*/  IMAD.U32 R4, RZ, RZ, UR9 ;  /* 0x00000009ff047e24 */ /* 0x000fe4000f8e00ff */
[----:B------:R-:W-:Y:S01]  /*0850*/  IMAD.MOV.U32 R5, RZ, RZ, RZ ;  /* 0x000000ffff057224 */ /* 0x000fe200078e00ff */
[----:B0-----:R-:W-:-:S13]  /*0860*/  ISETP.NE.AND P4, PT, R0, 0x1, PT ;  /* 0x000000010000780c */ /* 0x001fda0003f85270 */
[----:B------:R-:W0:Y:S01]  /*0870*/  @P4 LDC R7, c[0x0][0x10] ;  /* 0x00000400ff074b82 */ /* 0x000e220000000800 */
[----:B------:R-:W-:Y:S02]  /*0880*/  @P4 IMAD.MOV.U32 R3, RZ, RZ, RZ ;  /* 0x000000ffff034224 */ /* 0x000fe400078e00ff */
[----:B------:R-:W-:-:S05]  /*0890*/  @P4 IMAD.MOV.U32 R15, RZ, RZ, RZ ;  /* 0x000000ffff0f4224 */ /* 0x000fca00078e00ff */
[----:B------:R-:W1:Y:S01]  /*08a0*/  @!P4 LDC R9, c[0x0][0xc] ;  /* 0x00000300ff09cb82 */ /* 0x000e620000000800 */
[----:B0-----:R-:W-:-:S04]  /*08b0*/  @P4 IMAD.WIDE.U32 R6, R7, UR9, R2 ;  /* 0x0000000907064c25 */ /* 0x001fc8000f8e0002 */
[----:B------:R-:W-:Y:S02]  /*08c0*/  @P4 IMAD.MOV.U32 R8, RZ, RZ, R6 ;  /* 0x000000ffff084224 */ /* 0x000fe400078e0006 */
[----:B------:R-:W-:Y:S02]  /*08d0*/  @P4 IMAD.IADD R16, R7, 0x1, R15 ;  /* 0x0000000107104824 */ /* 0x000fe400078e020f */
[----:B-1----:R-:W-:-:S04]  /*08e0*/  @!P4 IMAD.WIDE.U32 R4, R2, R9, R4 ;  /* 0x000000090204c225 */ /* 0x002fc800078e0004 */
[----:B------:R-:W-:Y:S02]  /*08f0*/  @!P4 IMAD.MOV.U32 R8, RZ, RZ, R4 ;  /* 0x000000ffff08c224 */ /* 0x000fe400078e0004 */
[----:B------:R-:W-:-:S03]  /*0900*/  @!P4 IMAD.MOV.U32 R16, RZ, RZ, R5 ;  /* 0x000000ffff10c224 */ /* 0x000fc600078e0005 */
[----:B------:R0:W-:Y:S04]  /*0910*/  STL [R1+0x45c], R8 ;  /* 0x00045c0801007387 */ /* 0x0001e80000100800 */
[----:B------:R0:W-:Y:S01]  /*0920*/  STL [R1+0x458], R16 ;  /* 0x0004581001007387 */ /* 0x0001e20000100800 */
[----:B------:R-:W-:Y:S05]  /*0930*/  @!P5 BRA `(.L_x_5) ;  /* 0x00000000000cd947 */ /* 0x000fea0003800000 */
[----:B------:R-:W-:Y:S01]  /*0940*/  UCGABAR_WAIT ;  /* 0x0000000000007dc7 */ /* 0x000fe20008000000 */
[----:B------:R-:W-:Y:S01]  /*0950*/  CCTL.IVALL ;  /* 0x00000000ff00798f */ /* 0x000fe20002000000 */
[----:B------:R-:W-:Y:S05]  /*0960*/  BRA `(.L_x_6) ;  /* 0x0000000000047947 */ /* 0x000fea0003800000 */
.L_x_5:
[----:B------:R-:W-:Y:S06]  /*0970*/  BAR.SYNC.DEFER_BLOCKING 0x0 ;  /* 0x0000000000007b1d */ /* 0x000fec0000010000 */
.L_x_6:
[----:B------:R-:W-:Y:S05]  /*0980*/  @!P1 BRA `(.L_x_7) ;  /* 0x0000027c000c9947 */ /* 0x000fea0003800000 */
[----:B------:R-:W-:-:S06]  /*0990*/  UISETP.GT.U32.AND UP0, UPT, UR10, 0x1, UPT ;  /* 0x000000010a00788c */ /* 0x000fcc000bf04070 */
[----:B------:R-:W-:-:S13]  /*09a0*/  PLOP3.LUT P0, PT, PT, PT, UP0, 0x80, 0x0 ;  /* 0x000000000000781c */ /* 0x000fda0003f0f008 */
[----:B------:R-:W-:Y:S05]  /*09b0*/  @P0 EXIT ;  /* 0x000000000000094d */ /* 0x000fea0003800000 */
[----:B------:R-:W-:Y:S01]  /*09c0*/  IMAD.MOV.U32 R5, RZ, RZ, -0x1 ;  /* 0xffffffffff057424 */ /* 0x000fe200078e00ff */
[----:B------:R-:W-:Y:S01]  /*09d0*/  ULDC.64 UR4, c[0x0][0x650] ;  /* 0x0001940000047ab9 */ /* 0x000fe20000000a00 */
[----:B------:R-:W-:Y:S01]  /*09e0*/  IMAD.MOV.U32 R4, RZ, RZ, -0x1 ;  /* 0xffffffffff047424 */ /* 0x000fe200078e00ff */
[----:B------:R-:W-:Y:S01]  /*09f0*/  ISETP.GE.U32.AND P0, PT, R8, UR4, PT ;  /* 0x0000000408007c0c */ /* 0x000fe2000bf06070 */
[----:B------:R-:W-:Y:S01]  /*0a00*/  UMOV UR9, 0xffffffff ;  /* 0xffffffff00097882 */ /* 0x000fe20000000000 */
[----:B------:R1:W-:Y:S01]  /*0a10*/  STL [R1+0x464], R5 ;  /* 0x0004640501007387 */ /* 0x0003e20000100800 */
[----:B------:R-:W-:Y:S02]  /*0a20*/  PRMT R0, RZ, 0x7610, R0 ;  /* 0x00007610ff007816 */ /* 0x000fe40000000000 */
[----:B------:R-:W-:Y:S01]  /*0a30*/  ISETP.GE.U32.AND.EX P0, PT, R16, UR5, PT, P0 ;  /* 0x0000000510007c0c */ /* 0x000fe2000bf06100 */
[----:B------:R1:W-:-:S12]  /*0a40*/  STL [R1+0x460], R4 ;  /* 0x0004600401007387 */ /* 0x0003d80000100800 */
[----:B-1----:R-:W-:Y:S05]  /*0a50*/  @P0 BRA `(.L_x_8) ;  /* 0x00000004003c0947 */ /* 0x002fea0003800000 */
[----:B------:R-:W-:Y:S01]  /*0a60*/  ULDC.64 UR14, c[0x0][0x628] ;  /* 0x00018a00000e7ab9 */ /* 0x000fe20000000a00 */
[----:B------:R-:W1:Y:S01]  /*0a70*/  LDC.64 R6, c[0x0][0x620] ;  /* 0x00018800ff067b82 */ /* 0x000e620000000a00 */
[----:B------:R-:W-:Y:S01]  /*0a80*/  ISETP.NE.U32.AND P0, PT, RZ, UR14, PT ;  /* 0x0000000eff007c0c */ /* 0x000fe2000bf05070 */
[----:B------:R-:W-:Y:S01]  /*0a90*/  ULDC UR11, c[0x0][0x630] ;  /* 0x00018c00000b7ab9 */ /* 0x000fe20000000800 */
[----:B------:R-:W-:Y:S02]  /*0aa0*/  R2UR UR4, R8 ;  /* 0x00000000080472ca */ /* 0x000fe400000e0000 */
[----:B------:R-:W-:Y:S02]  /*0ab0*/  ISETP.NE.AND.EX P0, PT, RZ, UR15, PT, P0 ;  /* 0x0000000fff007c0c */ /* 0x000fe4000bf05300 */
[----:B------:R-:W-:-:S11]  /*0ac0*/  R2UR UR5, R16 ;  /* 0x00000000100572ca */ /* 0x000fd600000e0000 */
[----:B------:R-:W-:Y:S05]  /*0ad0*/  @!P0 BRA `(.L_x_9) ;  /* 0x0000000000308947 */ /* 0x000fea0003800000 */
[----:B------:R-:W-:Y:S01]  /*0ae0*/  R2UR UR4, R8 ;  /* 0x00000000080472ca */ /* 0x000fe200000e0000 */
[----:B------:R-:W-:Y:S01]  /*0af0*/  ULDC UR8, c[0x0][0x634] ;  /* 0x00018d0000087ab9 */ /* 0x000fe20000000800 */
[----:B------:R-:W-:-:S11]  /*0b00*/  R2UR UR10, R16 ;  /* 0x00000000100a72ca */ /* 0x000fd600000e0000 */
[----:B------:R-:W-:-:S04]  /*0b10*/  UIADD3 UR8, UP0, UR4, UR8, URZ ;  /* 0x0000000804087290 */ /* 0x000fc8000ff1e03f */
[----:B------:R-:W-:-:S04]  /*0b20*/  UIADD3.X UR10, URZ, UR10, URZ, UP0, !UPT ;  /* 0x0000000a3f0a7290 */ /* 0x000fc800087fe43f */
[----:B------:R-:W-:-:S04]  /*0b30*/  UIMAD.WIDE.U32 UR4, UR10, UR14, URZ ;  /* 0x0000000e0a0472a5 */ /* 0x000fc8000f8e003f */
[----:B------:R-:W-:Y:S02]  /*0b40*/  UIMAD.WIDE.U32 UR6, UP0, UR8, UR15, UR4 ;  /* 0x0000000f080672a5 */ /* 0x000fe4000f800004 */
[----:B------:R-:W-:Y:S02]  /*0b50*/  UIMAD.WIDE.U32 UR4, UR8, UR14, URZ ;  /* 0x0000000e080472a5 */ /* 0x000fe4000f8e003f */
[----:B------:R-:W-:Y:S02]  /*0b60*/  UIADD3.X UR9, URZ, URZ, URZ, UP0, !UPT ;  /* 0x0000003f3f097290 */ /* 0x000fe400087fe43f */
[----:B------:R-:W-:Y:S01]  /*0b70*/  UIADD3 URZ, UP0, UR5, UR6, URZ ;  /* 0x00000006053f7290 */ /* 0x000fe2000ff1e03f */
[----:B------:R-:W-:-:S03]  /*0b80*/  UMOV UR8, UR7 ;  /* 0x0000000700087c82 */ /* 0x000fc60008000000 */
[----:B------:R-:W-:-:S12]  /*0b90*/  UIMAD.WIDE.U32.X UR4, UR10, UR15, UR8, UP0 ;  /* 0x0000000f0a0472a5 */ /* 0x000fd800080e0408 */
.L_x_9:
[----:B------:R-:W-:Y:S01]  /*0ba0*/  USHF.R.U64 UR9, UR4, UR11, UR5 ;  /* 0x0000000b04097299 */ /* 0x000fe20008001205 */
[----:B------:R-:W2:Y:S01]  /*0bb0*/  LDC.64 R20, c[0x0][0x640] ;  /* 0x00019000ff147b82 */ /* 0x000ea20000000a00 */
[----:B------:R-:W-:Y:S01]  /*0bc0*/  USHF.R.U32.HI UR4, URZ, UR11, UR5 ;  /* 0x0000000b3f047299 */ /* 0x000fe20008011605 */
[----:B------:R-:W-:Y:S02]  /*0bd0*/  IMAD.MOV.U32 R4, RZ, RZ, R8 ;  /* 0x000000ffff047224 */ /* 0x000fe400078e0008 */
[----:B------:R-:W-:Y:S01]  /*0be0*/  IMAD R12, R13, R12, R2 ;  /* 0x0000000c0d0c7224 */ /* 0x000fe200078e0202 */
[----:B------:R-:W-:Y:S01]  /*0bf0*/  IADD3 R3, P0, RZ, -UR9, RZ ;  /* 0x80000009ff037c10 */ /* 0x000fe2000ff1e0ff */
[----:B------:R-:W-:Y:S02]  /*0c00*/  IMAD.MOV.U32 R13, RZ, RZ, 0x1 ;  /* 0x00000001ff0d7424 */ /* 0x000fe400078e00ff */
[----:B------:R-:W3:Y:S02]  /*0c10*/  LDC R10, c[0x0][0x618] ;  /* 0x00018600ff0a7b82 */ /* 0x000ee40000000800 */
[----:B------:R-:W-:-:S04]  /*0c20*/  IMAD.X R5, RZ, RZ, ~UR4, P0 ;  /* 0x80000004ff057e24 */ /* 0x000fc800080e06ff */
[-C--:B-1----:R-:W-:Y:S02]  /*0c30*/  IMAD R0, R5, R6.reuse, RZ ;  /* 0x0000000605007224 */ /* 0x082fe400078e02ff */
[----:B------:R-:W1:Y:S01]  /*0c40*/  LDC R14, c[0x0][0x608] ;  /* 0x00018200ff0e7b82 */ /* 0x000e620000000800 */
[----:B------:R-:W-:Y:S02]  /*0c50*/  IMAD.MOV.U32 R5, RZ, RZ, R16 ;  /* 0x000000ffff057224 */ /* 0x000fe400078e0010 */
[----:B------:R-:W-:-:S05]  /*0c60*/  IMAD.WIDE.U32 R4, R3, R6, R4 ;  /* 0x0000000603047225 */ /* 0x000fca00078e0004 */
[----:B------:R-:W4:Y:S01]  /*0c70*/  LDC R18, c[0x0][0x658] ;  /* 0x00019600ff127b82 */ /* 0x000f220000000800 */
[----:B------:R-:W-:Y:S01]  /*0c80*/  IMAD R3, R3, R7, R0 ;  /* 0x0000000703037224 */ /* 0x000fe200078e0200 */
[----:B--2---:R-:W-:-:S03]  /*0c90*/  ISETP.NE.U32.AND P0, PT, R20, RZ, PT ;  /* 0x000000ff1400720c */ /* 0x004fc60003f05070 */
[----:B------:R-:W-:Y:S01]  /*0ca0*/  IMAD.IADD R3, R5, 0x1, R3 ;  /* 0x0000000105037824 */ /* 0x000fe200078e0203 */
[----:B------:R-:W-:Y:S01]  /*0cb0*/  ISETP.NE.AND.EX P0, PT, R21, RZ, PT, P0 ;  /* 0x000000ff1500720c */ /* 0x000fe20003f05300 */
[----:B------:R-:W-:Y:S01]  /*0cc0*/  IMAD.MOV.U32 R5, RZ, RZ, -0x1 ;  /* 0xffffffffff057424 */ /* 0x000fe200078e00ff */
[----:B0-----:R-:W0:Y:S02]  /*0cd0*/  LDC R16, c[0x0][0x600] ;  /* 0x00018000ff107b82 */ /* 0x001e240000000800 */
[-CC-:B---3--:R-:W-:Y:S02]  /*0ce0*/  SHF.R.U64 R8, R4, R10.reuse, R3.reuse ;  /* 0x0000000a04087219 */ /* 0x188fe40000001203 */
[----:B------:R-:W-:-:S04]  /*0cf0*/  SHF.R.U32.HI R3, RZ, R10, R3 ;  /* 0x0000000aff037219 */ /* 0x000fc80000011603 */
[----:B------:R-:W2:Y:S01]  /*0d00*/  LDC R15, c[0x0][0x648] ;  /* 0x00019200ff0f7b82 */ /* 0x000ea20000000800 */
[-CC-:B-1----:R-:W-:Y:S02]  /*0d10*/  SHF.R.U64 R23, R8, R14.reuse, R3.reuse ;  /* 0x0000000e08177219 */ /* 0x182fe40000001203 */
[----:B------:R-:W-:-:S05]  /*0d20*/  SHF.R.U32.HI R3, RZ, R14, R3 ;  /* 0x0000000eff037219 */ /* 0x000fca0000011603 */
[----:B------:R-:W1:Y:S01]  /*0d30*/  LDC R17, c[0x0][0x638] ;  /* 0x00018e00ff117b82 */ /* 0x000e620000000800 */
[-CC-:B----4-:R-:W-:Y:S02]  /*0d40*/  SHF.R.U64 R10, R23, R18.reuse, R3.reuse ;  /* 0x00000012170a7219 */ /* 0x190fe40000001203 */
[-C--:B------:R-:W-:Y:S02]  /*0d50*/  SHF.L.U32 R0, R5, R18.reuse, RZ ;  /* 0x0000001205007219 */ /* 0x080fe400000006ff */
[----:B------:R-:W-:Y:S01]  /*0d60*/  SHF.R.U32.HI R3, RZ, R18, R3 ;  /* 0x00000012ff037219 */ /* 0x000fe20000011603 */
[----:B------:R-:W-:Y:S01]  /*0d70*/  IMAD.MOV.U32 R2, RZ, RZ, R10 ;  /* 0x000000ffff027224 */ /* 0x000fe200078e000a */
[----:B------:R-:W-:Y:S01]  /*0d80*/  LOP3.LUT R0, RZ, R0, RZ, 0x33, !PT ;  /* 0x00000000ff007212 */ /* 0x000fe200078e33ff */
[----:B------:R-:W3:Y:S01]  /*0d90*/  LDC R19, c[0x0][0x610] ;  /* 0x00018400ff137b82 */ /* 0x000ee20000000800 */
[----:B------:R-:W-:Y:S05]  /*0da0*/  @!P0 BRA `(.L_x_10) ;  /* 0x0000000000288947 */ /* 0x000fea0003800000 */
[----:B------:R-:W4:Y:S02]  /*0db0*/  LDC R7, c[0x0][0x64c] ;  /* 0x00019300ff077b82 */ /* 0x000f240000000800 */
[----:B----4-:R-:W-:-:S05]  /*0dc0*/  IADD3 R7, P0, R10, R7, RZ ;  /* 0x000000070a077210 */ /* 0x010fca0007f1e0ff */
[----:B------:R-:W-:-:S04]  /*0dd0*/  IMAD.X R9, RZ, RZ, R3, P0 ;  /* 0x000000ffff097224 */ /* 0x000fc800000e0603 */
[----:B------:R-:W-:-:S04]  /*0de0*/  IMAD.WIDE.U32 R2, R9, R20, RZ ;  /* 0x0000001409027225 */ /* 0x000fc800078e00ff */
[----:B------:R-:W-:-:S04]  /*0df0*/  IMAD.WIDE.U32 R4, P0, R7, R21, R2 ;  /* 0x0000001507047225 */ /* 0x000fc80007800002 */
[----:B------:R-:W-:-:S04]  /*0e00*/  IMAD.WIDE.U32 R2, R7, R20, RZ ;  /* 0x0000001407027225 */ /* 0x000fc800078e00ff */
[----:B------:R-:W-:Y:S01]  /*0e10*/  IMAD.X R7, RZ, RZ, RZ, P0 ;  /* 0x000000ffff077224 */ /* 0x000fe200000e06ff */
[----:B------:R-:W-:Y:S01]  /*0e20*/  IADD3 RZ, P0, R3, R4, RZ ;  /* 0x0000000403ff7210 */ /* 0x000fe20007f1e0ff */
[----:B------:R-:W-:-:S04]  /*0e30*/  IMAD.MOV.U32 R6, RZ, RZ, R5 ;  /* 0x000000ffff067224 */ /* 0x000fc800078e0005 */
[----:B------:R-:W-:-:S08]  /*0e40*/  IMAD.WIDE.U32.X R2, R9, R21, R6, P0 ;  /* 0x0000001509027225 */ /* 0x000fd000000e0406 */
.L_x_10:
[----:B--2---:R-:W-:Y:S01]  /*0e50*/  SHF.R.U64 R4, R2, R15, R3 ;  /* 0x0000000f02047219 */ /* 0x004fe20000001203 */
[----:B0-----:R-:W-:Y:S01]  /*0e60*/  VIADD R5, R16, 0xffffffff ;  /* 0xffffffff10057836 */ /* 0x001fe20000000000 */
[----:B------:R-:W-:Y:S02]  /*0e70*/  SHF.L.U32 R2, R13, R18, RZ ;  /* 0x000000120d027219 */ /* 0x000fe400000006ff */
[----:B------:R-:W-:Y:S01]  /*0e80*/  LOP3.LUT R3, R23, R0, RZ, 0xc0, !PT ;  /* 0x0000000017037212 */ /* 0x000fe200078ec0ff */
[----:B------:R-:W-:Y:S01]  /*0e90*/  IMAD.MOV R6, RZ, RZ, -R4 ;  /* 0x000000ffff067224 */ /* 0x000fe200078e0a04 */
[----:B------:R-:W-:Y:S02]  /*0ea0*/  SEL R0, R11, R12, !P4 ;  /* 0x0000000c0b007207 */ /* 0x000fe40006000000 */
[----:B------:R-:W-:Y:S01]  /*0eb0*/  LOP3.LUT R5, R8, R5, RZ, 0xc0, !PT ;  /* 0x0000000508057212 */ /* 0x000fe200078ec0ff */
[----:B------:R-:W-:Y:S02]  /*0ec0*/  IMAD R7, R2, R4, R3 ;  /* 0x0000000402077224 */ /* 0x000fe400078e0203 */
[----:B-1----:R-:W-:-:S02]  /*0ed0*/  IMAD R3, R6, R17, R10 ;  /* 0x0000001106037224 */ /* 0x002fc400078e020a */
[----:B---3--:R-:W-:Y:S02]  /*0ee0*/  IMAD R2, R7, R19, R0 ;  /* 0x0000001307027224 */ /* 0x008fe400078e0200 */
[----:B------:R-:W-:Y:S02]  /*0ef0*/  IMAD R3, R3, R16, R5 ;  /* 0x0000001003037224 */ /* 0x000fe400078e0205 */
[----:B------:R-:W-:-:S03]  /*0f00*/  IMAD.MOV.U32 R0, RZ, RZ, 0x1 ;  /* 0x00000001ff007424 */ /* 0x000fc600078e00ff */
[----:B------:R-:W-:Y:S02]  /*0f10*/  SEL R4, R3, R2, !P4 ;  /* 0x0000000203047207 */ /* 0x000fe40006000000 */
[----:B------:R-:W-:-:S03]  /*0f20*/  SEL R2, R2, R3, !P4 ;  /* 0x0000000302027207 */ /* 0x000fc60006000000 */
[----:B------:R1:W-:Y:S04]  /*0f30*/  STL [R1+0x460], R4 ;  /* 0x0004600401007387 */ /* 0x0003e80000100800 */
[----:B------:R1:W-:Y:S02]  /*0f40*/  STL [R1+0x464], R2 ;  /* 0x0004640201007387 */ /* 0x0003e40000100800 */
.L_x_8:
[----:B------:R-:W-:-:S08]  /*0f50*/  NOP ;  /* 0x0000000000007918 */ /* 0x000fd00000000000 */
[----:B------:R-:W2:Y:S02]  /*0f60*/  USETMAXREG.TRY_ALLOC.CTAPOOL UP0, 0xf0 ;  /* 0x000000f0000079c8 */ /* 0x000ea40008000600 */
[----:B--2---:R-:W-:-:S13]  /*0f70*/  PLOP3.LUT P0, PT, PT, PT, UP0, 0x80, 0x0 ;  /* 0x000000000000781c */ /* 0x004fda0003f0f008 */
[----:B------:R-:W-:Y:S05]  /*0f80*/  @!P0 BRA `(.L_x_8) ;  /* 0xfffffffc00f08947 */ /* 0x000fea000383ffff */
[----:B------:R-:W-:Y:S01]  /*0f90*/  ULDC.64 UR4, c[0x0][0x598] ;  /* 0x0001660000047ab9 */ /* 0x000fe20000000a00 */
[----:B------:R-:W-:Y:S01]  /*0fa0*/  ULDC.64 UR14, c[0x0][0x208] ;  /* 0x00008200000e7ab9 */ /* 0x000fe20000000a00 */
[----:B------:R-:W-:-:S04]  /*0fb0*/  ISETP.NE.U32.AND P0, PT, RZ, UR4, PT ;  /* 0x00000004ff007c0c */ /* 0x000fc8000bf05070 */
[----:B------:R-:W-:-:S13]  /*0fc0*/  ISETP.NE.AND.EX P0, PT, RZ, UR5, PT, P0 ;  /* 0x00000005ff007c0c */ /* 0x000fda000bf05300 */
[----:B------:R-:W-:Y:S05]  /*0fd0*/  @!P0 BRA `(.L_x_11) ;  /* 0x0000000000208947 */ /* 0x000fea0003800000 */
[----:B-1----:R-:W1:Y:S02]  /*0fe0*/  LDC.64 R2, c[0x0][0x598] ;  /* 0x00016600ff027b82 */ /* 0x002e640000000a00 */
[----:B-1----:R-:W2:Y:S02]  /*0ff0*/  LDG.E.64 R2, desc[UR14][R2.64] ;  /* 0x0000000e02027981 */ /* 0x002ea4000c1e1b00 */
[----:B--2---:R-:W-:-:S04]  /*1000*/  ISETP.NE.U32.AND P0, PT, R2, RZ, PT ;  /* 0x000000ff0200720c */ /* 0x004fc80003f05070 */
[----:B------:R-:W-:-:S13]  /*1010*/  ISETP.NE.AND.EX P0, PT, R3, RZ, PT, P0 ;  /* 0x000000ff0300720c */ /* 0x000fda0003f05300 */
[----:B------:R-:W-:Y:S05]  /*1020*/  @!P0 BRA `(.L_x_11) ;  /* 0x00000000000c8947 */ /* 0x000fea0003800000 */
[----:B------:R-:W2:Y:S02]  /*1030*/  LD.E R2, desc[UR14][R2.64] ;  /* 0x0000000e02027980 */ /* 0x000ea4000c101900 */
[----:B--2---:R-:W-:Y:S01]  /*1040*/  R2UR UR20, R2 ;  /* 0x00000000021472ca */ /* 0x004fe200000e0000 */
[----:B------:R-:W-:-:S14]  /*1050*/  BRA `(.L_x_12) ;  /* 0x0000000000247947 */ /* 0x000fdc0003800000 */
.L_x_11:
[----:B------:R-:W-:Y:S02]  /*1060*/  ULDC.64 UR4, c[0x0][0x588] ;  /* 0x0001620000047ab9 */ /* 0x000fe40000000a00 */
[----:B------:R-:W-:-:S04]  /*1070*/  ISETP.NE.U32.AND P0, PT, RZ, UR4, PT ;  /* 0x00000004ff007c0c */ /* 0x000fc8000bf05070 */
[----:B------:R-:W-:-:S13]  /*1080*/  ISETP.NE.AND.EX P0, PT, RZ, UR5, PT, P0 ;  /* 0x00000005ff007c0c */ /* 0x000fda000bf05300 */
[----:B------:R-:W-:Y:S05]  /*1090*/  @!P0 BRA `(.L_x_13) ;  /* 0x0000000000108947 */ /* 0x000fea0003800000 */
[----:B-1----:R-:W1:Y:S02]  /*10a0*/  LDC.64 R2, c[0x0][0x588] ;  /* 0x00016200ff027b82 */ /* 0x002e640000000a00 */
[----:B-1----:R-:W2:Y:S02]  /*10b0*/  LDG.E R2, desc[UR14][R2.64] ;  /* 0x0000000e02027981 */ /* 0x002ea4000c1e1900 */
[----:B--2---:R-:W-:Y:S01]  /*10c0*/  R2UR UR20, R2 ;  /* 0x00000000021472ca */ /* 0x004fe200000e0000 */
[----:B------:R-:W-:-:S14]  /*10d0*/  BRA `(.L_x_12) ;  /* 0x0000000000047947 */ /* 0x000fdc0003800000 */
.L_x_13:
[----:B------:R-:W-:-:S05]  /*10e0*/  ULDC UR20, c[0x0][0x580] ;  /* 0x0001600000147ab9 */ /* 0x000fca0000000800 */
.L_x_12:
[----:B------:R-:W-:Y:S02]  /*10f0*/  ULDC.64 UR4, c[0x0][0x5a0] ;  /* 0x0001680000047ab9 */ /* 0x000fe40000000a00 */
        /* <DEDUP_REMOVED lines=11> */
.L_x_14:
        /* <DEDUP_REMOVED lines=8> */
.L_x_16:
[----:B------:R-:W-:-:S05]  /*1230*/  ULDC UR21, c[0x0][0x584] ;  /* 0x0001610000157ab9 */ /* 0x000fca0000000800 */
.L_x_15:
[----:B------:R-:W-:-:S13]  /*1240*/  LOP3.LUT P0, RZ, R0, 0xff, RZ, 0xc0, !PT ;  /* 0x000000ff00ff7812 */ /* 0x000fda000780c0ff */
[----:B------:R-:W-:Y:S05]  /*1250*/  @!P0 EXIT ;  /* 0x000000000000894d */ /* 0x000fea0003800000 */
[----:B------:R-:W-:Y:S01]  /*1260*/  ULDC UR4, c[0x0][0x28c] ;  /* 0x0000a30000047ab9 */ /* 0x000fe20000000800 */
[----:B------:R-:W-:Y:S02]  /*1270*/  ULOP3.LUT UR22, UR13, 0x1, URZ, 0xfc, !UPT ;  /* 0x000000010d167892 */ /* 0x000fe4000f8efc3f */
[----:B------:R-:W-:-:S04]  /*1280*/  UIADD3 UR4, UR4, 0x7f, URZ ;  /* 0x0000007f04047890 */ /* 0x000fc8000fffe03f */
[----:B------:R-:W-:-:S04]  /*1290*/  USHF.R.S32.HI UR5, URZ, 0x1f, UR4 ;  /* 0x0000001f3f057899 */ /* 0x000fc80008011404 */
[----:B------:R-:W-:-:S03]  /*12a0*/  ULEA.HI UR5, UR5, UR4, URZ, 0x7 ;  /* 0x0000000405057291 */ /* 0x000fc6000f8f383f */
[----:B------:R-:W-:Y:S01]  /*12b0*/  UMOV UR4, URZ ;  /* 0x0000003f00047c82 */ /* 0x000fe20008000000 */
[----:B------:R-:W-:-:S03]  /*12c0*/  USHF.R.S32.HI UR10, URZ, 0x7, UR5 ;  /* 0x000000073f0a7899 */ /* 0x000fc60008011405 */
[----:B------:R-:W-:-:S09]  /*12d0*/  UMOV UR5, URZ ;  /* 0x0000003f00057c82 */ /* 0x000fd20008000000 */
.L_x_555:
[----:B------:R-:W-:Y:S01]  /*12e0*/  STL [R1+0x44c], RZ ;  /* 0x00044cff01007387 */ /* 0x000fe20000100800 */
[----:B--2---:R-:W2:Y:S01]  /*12f0*/  S2UR UR18, SR_CgaCtaId ;  /* 0x00000000001279c3 */ /* 0x004ea20000008800 */
[----:B------:R-:W-:Y:S01]  /*1300*/  UMOV UR17, 0x400 ;  /* 0x0000040000117882 */ /* 0x000fe20000000000 */
[----:B------:R-:W-:Y:S01]  /*1310*/  UMOV UR6, URZ ;  /* 0x0000003f00067c82 */ /* 0x000fe20008000000 */
[----:B------:R-:W-:Y:S01]  /*1320*/  STL [R1+0x448], RZ ;  /* 0x000448ff01007387 */ /* 0x000fe20000100800 */
[----:B------:R-:W-:Y:S01]  /*1330*/  UMOV UR7, URZ ;  /* 0x0000003f00077c82 */ /* 0x000fe20008000000 */
[----:B------:R-:W-:Y:S01]  /*1340*/  UMOV UR8, URZ ;  /* 0x0000003f00087c82 */ /* 0x000fe20008000000 */
[----:B------:R-:W-:Y:S01]  /*1350*/  UMOV UR23, UR5 ;  /* 0x0000000500177c82 */ /* 0x000fe20008000000 */
[----:B------:R-:W-:Y:S01]  /*1360*/  STL [R1+0x444], RZ ;  /* 0x000444ff01007387 */ /* 0x000fe20000100800 */
[----:B-1----:R-:W1:Y:S01]  /*1370*/  LDC R2, c[0x0][0x28c] ;  /* 0x0000a300ff027b82 */ /* 0x002e620000000800 */
[----:B------:R-:W-:Y:S01]  /*1380*/  UMOV UR24, UR4 ;  /* 0x0000000400187c82 */ /* 0x000fe20008000000 */
[----:B------:R-:W-:Y:S01]  /*1390*/  CS2R R236, SRZ ;  /* 0x0000000000ec7805 */ /* 0x000fe2000001ff00 */
[----:B------:R-:W-:Y:S01]  /*13a0*/  STL [R1+0x440], RZ ;  /* 0x000440ff01007387 */ /* 0x000fe20000100800 */
[----:B------:R-:W-:-:S02]  /*13b0*/  CS2R R234, SRZ ;  /* 0x0000000000ea7805 */ /* 0x000fc4000001ff00 */
[----:B------:R-:W-:Y:S02]  /*13c0*/  CS2R R232, SRZ ;  /* 0x0000000000e87805 */ /* 0x000fe4000001ff00 */
[----:B------:R-:W-:Y:S01]  /*13d0*/  CS2R R230, SRZ ;  /* 0x0000000000e67805 */ /* 0x000fe2000001ff00 */
[----:B------:R-:W-:Y:S01]  /*13e0*/  STL [R1+0x43c], RZ ;  /* 0x00043cff01007387 */ /* 0x000fe20000100800 */
[----:B------:R-:W-:Y:S02]  /*13f0*/  CS2R R228, SRZ ;  /* 0x0000000000e47805 */ /* 0x000fe4000001ff00 */
[----:B------:R-:W-:Y:S02]  /*1400*/  CS2R R226, SRZ ;  /* 0x0000000000e27805 */ /* 0x000fe4000001ff00 */
        /* <DEDUP_REMOVED lines=14> */
[----:B-1----:R-:W-:Y:S02]  /*14f0*/  ISETP.GE.AND P0, PT, R2, 0x1, PT ;  /* 0x000000010200780c */ /* 0x002fe40003f06270 */
        /* <DEDUP_REMOVED lines=40> */
[----:B0-----:R-:W-:Y:S02]  /*1780*/  CS2R R16, SRZ ;  /* 0x0000000000107805 */ /* 0x001fe4000001ff00 */
        /* <DEDUP_REMOVED lines=94> */
[----:B------:R-:W-:-:S03]  /*1d70*/  CS2R R150, SRZ ;  /* 0x0000000000967805 */ /* 0x000fc6000001ff00 */
[----:B------:R-:W-:Y:S04]  /*1d80*/  STL [R1+0x3a0], RZ ;  /* 0x0003a0ff01007387 */ /* 0x000fe80000100800 */
        /* <DEDUP_REMOVED lines=104> */
[----:B------:R-:W-:Y:S04]  /*2410*/  STL [R1], RZ ;  /* 0x000000ff01007387 */ /* 0x000fe80000100800 */
        /* <DEDUP_REMOVED lines=39> */
[----:B------:R-:W-:Y:S01]  /*2690*/  STL [R1+0xa0], RZ ;  /* 0x0000a0ff01007387 */ /* 0x000fe20000100800 */
[----:B------:R-:W0:Y:S03]  /*26a0*/  S2R R0, SR_TID.X ;  /* 0x0000000000007919 */ /* 0x000e260000002100 */
        /* <DEDUP_REMOVED lines=8> */
[----:B0-----:R-:W-:-:S03]  /*2730*/  LOP3.LUT R0, R0, 0x80, RZ, 0xc0, !PT ;  /* 0x0000008000007812 */ /* 0x001fc600078ec0ff */
[----:B------:R-:W-:Y:S01]  /*2740*/  STL [R1+0xc4], RZ ;  /* 0x0000c4ff01007387 */ /* 0x000fe20000100800 */
[----:B------:R-:W-:-:S03]  /*2750*/  SHF.R.U32.HI R0, RZ, 0x7, R0 ;  /* 0x00000007ff007819 */ /* 0x000fc60000011600 */
        /* <DEDUP_REMOVED lines=33> */
[----:B------:R-:W0:Y:S04]  /*2970*/  SHFL.IDX PT, R0, R0, RZ, 0x1f ;  /* 0x00001fff00007589 */ /* 0x000e2800000e0000 */
[----:B------:R1:W-:Y:S04]  /*2980*/  STL [R1+0x14c], RZ ;  /* 0x00014cff01007387 */ /* 0x0003e80000100800 */
[----:B------:R1:W-:Y:S04]  /*2990*/  STL [R1+0x150], RZ ;  /* 0x000150ff01007387 */ /* 0x0003e80000100800 */
[----:B------:R1:W-:Y:S04]  /*29a0*/  STL [R1+0x154], RZ ;  /* 0x000154ff01007387 */ /* 0x0003e80000100800 */
[----:B------:R1:W-:Y:S04]  /*29b0*/  STL [R1+0x158], RZ ;  /* 0x000158ff01007387 */ /* 0x0003e80000100800 */
[----:B------:R1:W-:Y:S04]  /*29c0*/  STL [R1+0x15c], RZ ;  /* 0x00015cff01007387 */ /* 0x0003e80000100800 */
[----:B------:R1:W-:Y:S01]  /*29d0*/  STL [R1+0x160], RZ ;  /* 0x000160ff01007387 */ /* 0x0003e20000100800 */
[----:B0-----:R-:W-:-:S03]  /*29e0*/  R2UR UR11, R0 ;  /* 0x00000000000b72ca */ /* 0x001fc600000e0000 */
[----:B------:R1:W-:Y:S04]  /*29f0*/  STL [R1+0x164], RZ ;  /* 0x000164ff01007387 */ /* 0x0003e80000100800 */
[----:B------:R1:W-:Y:S04]  /*2a00*/  STL [R1+0x168], RZ ;  /* 0x000168ff01007387 */ /* 0x0003e80000100800 */
[----:B------:R1:W-:Y:S02]  /*2a10*/  STL [R1+0x16c], RZ ;  /* 0x00016cff01007387 */ /* 0x0003e40000100800 */
[----:B------:R-:W-:-:S02]  /*2a20*/  ULEA.HI UR12, UR11, UR11, URZ, 0x1 ;  /* 0x0000000b0b0c7291 */ /* 0x000fc4000f8f083f */
[----:B------:R1:W-:Y:S02]  /*2a30*/  STL [R1+0x170], RZ ;  /* 0x000170ff01007387 */ /* 0x0003e40000100800 */
[----:B------:R-:W-:Y:S02]  /*2a40*/  ULOP3.LUT UR16, UR12, 0x7fffe, URZ, 0xc0, !UPT ;  /* 0x0007fffe0c107892 */ /* 0x000fe4000f8ec03f */
[----:B------:R1:W-:Y:S01]  /*2a50*/  STL [R1+0x174], RZ ;  /* 0x000174ff01007387 */ /* 0x0003e20000100800 */
[----:B--2---:R-:W-:Y:S02]  /*2a60*/  ULEA UR12, UR18, UR17, 0x18 ;  /* 0x00000011120c7291 */ /* 0x004fe4000f8ec03f */
[----:B------:R-:W-:Y:S01]  /*2a70*/  UIADD3 UR16, UR11, -UR16, URZ ;  /* 0x800000100b107290 */ /* 0x000fe2000fffe03f */
[----:B------:R1:W-:Y:S03]  /*2a80*/  STL [R1+0x178], RZ ;  /* 0x000178ff01007387 */ /* 0x0003e60000100800 */
[----:B------:R-:W-:Y:S01]  /*2a90*/  ULEA UR16, UR16, UR12, 0xd ;  /* 0x0000000c10107291 */ /* 0x000fe2000f8e683f */
[----:B------:R1:W-:Y:S03]  /*2aa0*/  STL [R1+0x17c], RZ ;  /* 0x00017cff01007387 */ /* 0x0003e60000100800 */
[----:B------:R-:W-:Y:S01]  /*2ab0*/  UIADD3 UR16, UR16, 0x100, URZ ;  /* 0x0000010010107890 */ /* 0x000fe2000fffe03f */
[----:B------:R1:W-:Y:S03]  /*2ac0*/  STL [R1+0x180], RZ ;  /* 0x000180ff01007387 */ /* 0x0003e60000100800 */
[----:B------:R-:W-:Y:S01]  /*2ad0*/  USHF.R.U32.HI UR11, URZ, 0x4, UR16 ;  /* 0x000000043f0b7899 */ /* 0x000fe20008011610 */
[----:B------:R1:W-:Y:S03]  /*2ae0*/  STL [R1+0x184], RZ ;  /* 0x000184ff01007387 */ /* 0x0003e60000100800 */
[----:B------:R-:W-:Y:S01]  /*2af0*/  ULOP3.LUT UR11, UR11, 0x3fff, URZ, 0xc0, !UPT ;  /* 0x00003fff0b0b7892 */ /* 0x000fe2000f8ec03f */
[----:B------:R1:W-:Y:S04]  /*2b00*/  STL [R1+0x188], RZ ;  /* 0x000188ff01007387 */ /* 0x0003e80000100800 */
        /* <DEDUP_REMOVED lines=28> */
[----:B------:R1:W-:Y:S01]  /*2cd0*/  STL [R1+0x1fc], RZ ;  /* 0x0001fcff01007387 */ /* 0x0003e20000100800 */
[----:B------:R-:W-:Y:S05]  /*2ce0*/  @!P0 BRA `(.L_x_17) ;  /* 0x0000006000a88947 */ /* 0x000fea0003800000 */
[----:B------:R-:W-:-:S06]  /*2cf0*/  UISETP.NE.AND UP0, UPT, UR22, 0x3, UPT ;  /* 0x000000031600788c */ /* 0x000fcc000bf05270 */
[----:B------:R-:W-:-:S13]  /*2d00*/  PLOP3.LUT P1, PT, PT, PT, UP0, 0x80, 0x0 ;  /* 0x000000000000781c */ /* 0x000fda0003f2f008 */
[----:B------:R-:W-:Y:S05]  /*2d10*/  @!P1 BRA `(.L_x_18) ;  /* 0x0000000000049947 */ /* 0x000fea0003800000 */
[----:B------:R-:W-:Y:S01]  /*2d20*/  BPT.TRAP 0x1 ;  /* 0x000000040000795c */ /* 0x000fe20000300000 */
.L_x_18:
[----:B------:R-:W-:Y:S01]  /*2d30*/  ULEA UR6, UR5, UR12, 0x3 ;  /* 0x0000000c05067291 */ /* 0x000fe2000f8e183f */
[----:B------:R-:W-:-:S05]  /*2d40*/  IMAD.U32 R0, RZ, RZ, UR4 ;  /* 0x00000004ff007e24 */ /* 0x000fca000f8e00ff */
[----:B------:R-:W-:-:S04]  /*2d50*/  SHF.L.U32 R0, R0, 0x1f, RZ ;  /* 0x0000001f00007819 */ /* 0x000fc800000006ff */
[----:B------:R0:W2:Y:S01]  /*2d60*/  SYNCS.PHASECHK.TRANS64.TRYWAIT P0, [UR6], R0 ;  /* 0x00000000ff0075a7 */ /* 0x0000a20008000146 */
[----:B------:R-:W-:Y:S05]  /*2d70*/  @!P1 BRA `(.L_x_19) ;  /* 0x0000000000049947 */ /* 0x000fea0003800000 */
[----:B------:R-:W-:Y:S01]  /*2d80*/  BPT.TRAP 0x1 ;  /* 0x000000040000795c */ /* 0x000fe20000300000 */
.L_x_19:
[----:B--2---:R-:W-:Y:S05]  /*2d90*/  @P0 BRA `(.L_x_20) ;  /* 0x0000000000080947 */ /* 0x004fea0003800000 */
[----:B------:R-:W2:Y:S02]  /*2da0*/  SYNCS.PHASECHK.TRANS64.TRYWAIT P0, [UR6], R0 ;  /* 0x00000000ff0075a7 */ /* 0x000ea40008000146 */
[----:B--2---:R-:W-:Y:S05]  /*2db0*/  @!P0 BRA `(.L_x_21) ;  /* 0x0000026c00688947 */ /* 0x004fea0003800000 */
.L_x_20:
[----:B------:R-:W-:Y:S01]  /*2dc0*/  UIADD3 UR6, UR12, 0x18100, URZ ;  /* 0x000181000c067890 */ /* 0x000fe2000fffe03f */
[----:B------:R-:W-:Y:S01]  /*2dd0*/  WARPGROUP.ARRIVE ;  /* 0x00000000000079c5 */ /* 0x000fe20000000000 */
[----:B------:R-:W-:Y:S02]  /*2de0*/  ULOP3.LUT UR7, UR11, 0x10000, URZ, 0xfc, !UPT ;  /* 0x000100000b077892 */ /* 0x000fe4000f8efc3f */
[----:B------:R-:W-:Y:S02]  /*2df0*/  USHF.R.U32.HI UR6, URZ, 0x4, UR6 ;  /* 0x000000043f067899 */ /* 0x000fe40008011606 */
[----:B------:R-:W-:Y:S02]  /*2e00*/  ULEA UR7, UR5, UR7, 0xb ;  /* 0x0000000705077291 */ /* 0x000fe4000f8e583f */
[----:B------:R-:W-:Y:S01]  /*2e10*/  ULOP3.LUT UR6, UR6, 0x3fff, URZ, 0xc0, !UPT ;  /* 0x00003fff06067892 */ /* 0x000fe2000f8ec03f */
[----:B------:R-:W-:Y:S01]  /*2e20*/  UMOV UR17, 0x40000040 ;  /* 0x4000004000117882 */ /* 0x000fe20000000000 */
[----:B------:R-:W-:-:S02]  /*2e30*/  UMOV UR19, 0x40000040 ;  /* 0x4000004000137882 */ /* 0x000fc40000000000 */
[----:B------:R-:W-:Y:S01]  /*2e40*/  ULOP3.LUT UR6, UR6, 0x10000, URZ, 0xfc, !UPT ;  /* 0x0001000006067892 */ /* 0x000fe2000f8efc3f */
[----:B------:R-:W-:-:S03]  /*2e50*/  UMOV UR16, UR7 ;  /* 0x0000000700107c82 */ /* 0x000fc60008000000 */
[----:B------:R-:W-:-:S07]  /*2e60*/  ULEA UR8, UR5, UR6, 0xb ;  /* 0x0000000605087291 */ /* 0x000fce000f8e583f */
[----:B------:R-:W-:Y:S02]  /*2e70*/  UMOV UR18, UR8 ;  /* 0x0000000800127c82 */ /* 0x000fe40008000000 */
[----:B------:R-:W-:Y:S01]  /*2e80*/  QGMMA.64x256x32.F32.E5M2.E5M2 R24, gdesc[UR16], RZ, !UPT, gsb0 ;  /* 0x03e00000101879f3 */ /* 0x000fe2000c0038ff */
[----:B------:R-:W-:Y:S01]  /*2e90*/  UIADD3 UR16, UR7, 0x400, URZ ;  /* 0x0000040007107890 */ /* 0x000fe2000fffe03f */
[----:B------:R-:W-:Y:S01]  /*2ea0*/  UMOV UR17, 0x40000040 ;  /* 0x4000004000117882 */ /* 0x000fe20000000000 */
[----:B------:R-:W-:Y:S02]  /*2eb0*/  WARPGROUP.DEPBAR.LE gsb0, 0x0 ;  /* 0x00008000000079c5 */ /* 0x000fe40000010000 */
[----:B------:R-:W-:Y:S04]  /*2ec0*/  STL.64 [R1], R24 ;  /* 0x0000001801007387 */ /* 0x000fe80000100a00 */
[----:B------:R-:W-:Y:S04]  /*2ed0*/  STL.64 [R1+0x8], R26 ;  /* 0x0000081a01007387 */ /* 0x000fe80000100a00 */
        /* <DEDUP_REMOVED lines=61> */
[----:B------:R3:W-:Y:S02]  /*32b0*/  STL.64 [R1+0x1f8], R150 ;  /* 0x0001f89601007387 */ /* 0x0007e40000100a00 */
[----:B---3--:R-:W-:-:S06]  /*32c0*/  WARPGROUP.ARRIVE ;  /* 0x00000000000079c5 */ /* 0x008fcc0000000000 */
[----:B------:R-:W-:Y:S03]  /*32d0*/  QGMMA.64x256x32.F32.E5M2.E5M2 R24, gdesc[UR16], RZ, !UPT, gsb0 ;  /* 0x03e00000101879f3 */ /* 0x000fe6000c0038ff */
[----:B------:R-:W-:Y:S02]  /*32e0*/  WARPGROUP.DEPBAR.LE gsb0, 0x0 ;  /* 0x00008000000079c5 */ /* 0x000fe40000010000 */
        /* <DEDUP_REMOVED lines=63> */
[----:B------:R3:W-:Y:S04]  /*36e0*/  STL.64 [R1+0x5d0], R24 ;  /* 0x0005d01801007387 */ /* 0x0007e80000100a00 */
[----:B---3--:R-:W3:Y:S04]  /*36f0*/  LDL.LU.64 R24, [R1] ;  /* 0x0000000001187983 */ /* 0x008ee80000300a00 */
[----:B------:R-:W3:Y:S04]  /*3700*/  LDL.LU.64 R26, [R1+0x8] ;  /* 0x00000800011a7983 */ /* 0x000ee80000300a00 */
        /* <DEDUP_REMOVED lines=61> */
[----:B------:R-:W3:Y:S01]  /*3ae0*/  LDL.LU.64 R150, [R1+0x1f8] ;  /* 0x0001f80001967983 */ /* 0x000ee20000300a00 */
[----:B------:R-:W-:-:S02]  /*3af0*/  UIADD3 UR16, UR7, 0x2, URZ ;  /* 0x0000000207107890 */ /* 0x000fc4000fffe03f */
[----:B------:R-:W-:Y:S01]  /*3b00*/  UIADD3 UR18, UR8, 0x2, URZ ;  /* 0x0000000208127890 */ /* 0x000fe2000fffe03f */
[----:B------:R-:W-:Y:S01]  /*3b10*/  UMOV UR17, 0x40000040 ;  /* 0x4000004000117882 */ /* 0x000fe20000000000 */
[----:B------:R-:W-:Y:S01]  /*3b20*/  UMOV UR19, 0x40000040 ;  /* 0x4000004000137882 */ /* 0x000fe20000000000 */
[----:B---3--:R-:W-:-:S06]  /*3b30*/  WARPGROUP.ARRIVE ;  /* 0x00000000000079c5 */ /* 0x008fcc0000000000 */
[----:B------:R-:W-:Y:S03]  /*3b40*/  QGMMA.64x256x32.F32.E5M2.E5M2 R24, gdesc[UR16], R24, gsb0 ;  /* 0x03e00000101879f3 */ /* 0x000fe60008003818 */
[----:B------:R-:W-:Y:S02]  /*3b50*/  WARPGROUP.DEPBAR.LE gsb0, 0x0 ;  /* 0x00008000000079c5 */ /* 0x000fe40000010000 */
[----:B------:R-:W-:Y:S01]  /*3b60*/  STL.64 [R1], R24 ;  /* 0x0000001801007387 */ /* 0x000fe20000100a00 */
[----:B------:R-:W-:Y:S02]  /*3b70*/  IMAD.MOV.U32 R2, RZ, RZ, R150 ;  /* 0x000000ffff027224 */ /* 0x000fe400078e0096 */
[----:B0-2---:R-:W-:Y:S01]  /*3b80*/  IMAD.MOV.U32 R0, RZ, RZ, R151 ;  /* 0x000000ffff007224 */ /* 0x005fe200078e0097 */
[----:B------:R-:W-:Y:S01]  /*3b90*/  STL.64 [R1+0x8], R26 ;  /* 0x0000081a01007387 */ /* 0x000fe20000100a00 */
[----:B------:R-:W-:-:S02]  /*3ba0*/  IMAD.MOV.U32 R4, RZ, RZ, R148 ;  /* 0x000000ffff047224 */ /* 0x000fc400078e0094 */
[----:B------:R-:W-:Y:S01]  /*3bb0*/  IMAD.MOV.U32 R3, RZ, RZ, R149 ;  /* 0x000000ffff037224 */ /* 0x000fe200078e0095 */
[----:B------:R-:W-:Y:S01]  /*3bc0*/  STL.64 [R1+0x10], R28 ;  /* 0x0000101c01007387 */ /* 0x000fe20000100a00 */
[----:B------:R-:W-:Y:S02]  /*3bd0*/  IMAD.MOV.U32 R6, RZ, RZ, R146 ;  /* 0x000000ffff067224 */ /* 0x000fe400078e0092 */
[----:B------:R-:W-:Y:S01]  /*3be0*/  IMAD.MOV.U32 R5, RZ, RZ, R147 ;  /* 0x000000ffff057224 */ /* 0x000fe200078e0093 */
[----:B------:R-:W-:Y:S01]  /*3bf0*/  STL.64 [R1+0x18], R30 ;  /* 0x0000181e01007387 */ /* 0x000fe20000100a00 */
[----:B------:R-:W-:Y:S02]  /*3c00*/  IMAD.MOV.U32 R8, RZ, RZ, R144 ;  /* 0x000000ffff087224 */ /* 0x000fe400078e0090 */
[----:B------:R-:W-:Y:S01]  /*3c10*/  IMAD.MOV.U32 R7, RZ, RZ, R145 ;  /* 0x000000ffff077224 */ /* 0x000fe200078e0091 */
        /* <DEDUP_REMOVED lines=18> */
[----:B------:R0:W-:Y:S01]  /*3d40*/  STL [R1+0x50], R44 ;  /* 0x0000502c01007387 */ /* 0x0001e20000100800 */
[----:B------:R-:W-:-:S02]  /*3d50*/  IMAD.MOV.U32 R22, RZ, RZ, R130 ;  /* 0x000000ffff167224 */ /* 0x000fc400078e0082 */
[----:B------:R-:W-:Y:S01]  /*3d60*/  IMAD.MOV.U32 R21, RZ, RZ, R131 ;  /* 0x000000ffff157224 */ /* 0x000fe200078e0083 */
[----:B------:R-:W2:Y:S01]  /*3d70*/  LDL.LU.64 R150, [R1+0x7c8] ;  /* 0x0007c80001967983 */ /* 0x000ea20000300a00 */
[----:B------:R-:W-:Y:S02]  /*3d80*/  IMAD.MOV.U32 R212, RZ, RZ, R128 ;  /* 0x000000ffffd47224 */ /* 0x000fe400078e0080 */
[----:B------:R-:W-:Y:S01]  /*3d90*/  IMAD.MOV.U32 R23, RZ, RZ, R129 ;  /* 0x000000ffff177224 */ /* 0x000fe200078e0081 */
[----:B------:R-:W2:Y:S01]  /*3da0*/  LDL.LU.64 R148, [R1+0x7c0] ;  /* 0x0007c00001947983 */ /* 0x000ea20000300a00 */
[----:B------:R-:W-:Y:S02]  /*3db0*/  IMAD.MOV.U32 R210, RZ, RZ, R126 ;  /* 0x000000ffffd27224 */ /* 0x000fe400078e007e */
[----:B------:R-:W-:Y:S01]  /*3dc0*/  IMAD.MOV.U32 R211, RZ, RZ, R127 ;  /* 0x000000ffffd37224 */ /* 0x000fe200078e007f */
[----:B------:R-:W2:Y:S01]  /*3dd0*/  LDL.LU.64 R146, [R1+0x7b8] ;  /* 0x0007b80001927983 */ /* 0x000ea20000300a00 */
        /* <DEDUP_REMOVED lines=120> */
[----:B------:R-:W-:-:S03]  /*4560*/  IMAD.MOV.U32 R235, RZ, RZ, R45 ;  /* 0x000000ffffeb7224 */ /* 0x000fc600078e002d */
[----:B------:R-:W2:Y:S04]  /*4570*/  LDL.LU.64 R64, [R1+0x670] ;  /* 0x0006700001407983 */ /* 0x000ea80000300a00 */
        /* <DEDUP_REMOVED lines=9> */
[----:B0-----:R-:W2:Y:S04]  /*4610*/  LDL.LU.64 R44, [R1+0x620] ;  /* 0x00062000012c7983 */ /* 0x001ea80000300a00 */
        /* <DEDUP_REMOVED lines=9> */
[----:B------:R-:W2:Y:S01]  /*46b0*/  LDL.LU.64 R24, [R1+0x5d0] ;  /* 0x0005d00001187983 */ /* 0x000ea20000300a00 */
[----:B------:R-:W-:Y:S01]  /*46c0*/  UIADD3 UR16, UR7, 0x402, URZ ;  /* 0x0000040207107890 */ /* 0x000fe2000fffe03f */
[----:B------:R-:W-:Y:S01]  /*46d0*/  UMOV UR17, 0x40000040 ;  /* 0x4000004000117882 */ /* 0x000fe20000000000 */
[----:B--2---:R-:W-:-:S07]  /*46e0*/  WARPGROUP.ARRIVE ;  /* 0x00000000000079c5 */ /* 0x004fce0000000000 */
[----:B------:R-:W-:Y:S03]  /*46f0*/  QGMMA.64x256x32.F32.E5M2.E5M2 R24, gdesc[UR16], R24, gsb0 ;  /* 0x03e00000101879f3 */ /* 0x000fe60008003818 */
        /* <DEDUP_REMOVED lines=23> */
[----:B0-----:R-:W2:Y:S04]  /*4870*/  LDL.LU R108, [R1] ;  /* 0x00000000016c7983 */ /* 0x001ea80000300800 */
[----:B------:R-:W2:Y:S04]  /*4880*/  LDL.LU R109, [R1+0x4] ;  /* 0x00000400016d7983 */ /* 0x000ea80000300800 */
        /* <DEDUP_REMOVED lines=18> */
[----:B------:R-:W2:Y:S01]  /*49b0*/  LDL.LU R128, [R1+0x50] ;  /* 0x0000500001807983 */ /* 0x000ea20000300800 */
[----:B------:R-:W-:-:S02]  /*49c0*/  IMAD.MOV.U32 R129, RZ, RZ, R235 ;  /* 0x000000ffff817224 */ /* 0x000fc400078e00eb */
[----:B------:R-:W-:Y:S02]  /*49d0*/  IMAD.MOV.U32 R130, RZ, RZ, R234 ;  /* 0x000000ffff827224 */ /* 0x000fe400078e00ea */
[----:B------:R-:W-:Y:S02]  /*49e0*/  IMAD.MOV.U32 R131, RZ, RZ, R233 ;  /* 0x000000ffff837224 */ /* 0x000fe400078e00e9 */
[----:B------:R-:W-:Y:S02]  /*49f0*/  IMAD.MOV.U32 R132, RZ, RZ, R232 ;  /* 0x000000ffff847224 */ /* 0x000fe400078e00e8 */
[----:B------:R-:W-:Y:S02]  /*4a00*/  IMAD.MOV.U32 R133, RZ, RZ, R231 ;  /* 0x000000ffff857224 */ /* 0x000fe400078e00e7 */
[----:B------:R-:W-:Y:S02]  /*4a10*/  IMAD.MOV.U32 R134, RZ, RZ, R230 ;  /* 0x000000ffff867224 */ /* 0x000fe400078e00e6 */
        /* <DEDUP_REMOVED lines=39> */
[----:B------:R-:W-:Y:S01]  /*4c90*/  IMAD.MOV.U32 R235, RZ, RZ, R0 ;  /* 0x000000ffffeb7224 */ /* 0x000fe200078e0000 */
[----:B------:R-:W-:Y:S02]  /*4ca0*/  UIADD3 UR16, UR7, 0x4, URZ ;  /* 0x0000000407107890 */ /* 0x000fe4000fffe03f */
[----:B------:R-:W-:Y:S01]  /*4cb0*/  UIADD3 UR18, UR8, 0x4, URZ ;  /* 0x0000000408127890 */ /* 0x000fe2000fffe03f */
[----:B------:R-:W-:Y:S01]  /*4cc0*/  UMOV UR17, 0x40000040 ;  /* 0x4000004000117882 */ /* 0x000fe20000000000 */
[----:B------:R-:W-:Y:S01]  /*4cd0*/  UMOV UR19, 0x40000040 ;  /* 0x4000004000137882 */ /* 0x000fe20000000000 */
[----:B--2---:R-:W-:-:S06]  /*4ce0*/  WARPGROUP.ARRIVE ;  /* 0x00000000000079c5 */ /* 0x004fcc0000000000 */
[----:B------:R-:W-:Y:S03]  /*4cf0*/  QGMMA.64x256x32.F32.E5M2.E5M2 R108, gdesc[UR16], R108, gsb0 ;  /* 0x03e00000106c79f3 */ /* 0x000fe6000800386c */
        /* <DEDUP_REMOVED lines=183> */
[----:B0-----:R-:W2:Y:S04]  /*5870*/  LDL.LU.64 R108, [R1] ;  /* 0x00000000016c7983 */ /* 0x001ea80000300a00 */
        /* <DEDUP_REMOVED lines=63> */
[----:B------:R-:W-:-:S02]  /*5c70*/  UIADD3 UR16, UR7, 0x6, URZ ;  /* 0x0000000607107890 */ /* 0x000fc4000fffe03f */
[----:B------:R-:W-:Y:S01]  /*5c80*/  UIADD3 UR18, UR8, 0x6, URZ ;  /* 0x0000000608127890 */ /* 0x000fe2000fffe03f */
[----:B------:R-:W-:Y:S01]  /*5c90*/  UMOV UR17, 0x40000040 ;  /* 0x4000004000117882 */ /* 0x000fe20000000000 */
[----:B------:R-:W-:Y:S01]  /*5ca0*/  UMOV UR19, 0x40000040 ;  /* 0x4000004000137882 */ /* 0x000fe20000000000 */
        /* <DEDUP_REMOVED lines=93> */
[----:B0-----:R-:W3:Y:S04]  /*6280*/  LDL.LU.64 R150, [R1+0x518] ;  /* 0x0005180001967983 */ /* 0x001ee80000300a00 */
        /* <DEDUP_REMOVED lines=21> */
[----:B------:R-:W-:Y:S01]  /*63e0*/  UIADD3 UR16, UR7, 0x406, URZ ;  /* 0x0000040607107890 */ /* 0x000fe2000fffe03f */
[----:B------:R-:W-:-:S02]  /*63f0*/  UMOV UR17, 0x40000040 ;  /* 0x4000004000117882 */ /* 0x000fc40000000000 */
[----:B------:R0:W-:Y:S01]  /*6400*/  STL [R1+0x2d0], RZ ;  /* 0x0002d0ff01007387 */ /* 0x0001e20000100800 */
[----:B------:R-:W-:-:S03]  /*6410*/  ULDC UR7, c[0x0][0x50c] ;  /* 0x0001430000077ab9 */ /* 0x000fc60000000800 */
        /* <DEDUP_REMOVED lines=37> */
[----:B---3--:R-:W-:-:S06]  /*6670*/  WARPGROUP.ARRIVE ;  /* 0x00000000000079c5 */ /* 0x008fcc0000000000 */
[----:B------:R-:W-:Y:S01]  /*6680*/  QGMMA.64x256x32.F32.E5M2.E5M2 R24, gdesc[UR16], R24, gsb0 ;  /* 0x03e00000101879f3 */ /* 0x000fe20008003818 */
[----:B------:R0:W-:Y:S04]  /*6690*/  STL [R1+0x238], RZ ;  /* 0x000238ff01007387 */ /* 0x0001e80000100800 */
[----:B------:R0:W-:Y:S04]  /*66a0*/  STL [R1+0x234], RZ ;  /* 0x000234ff01007387 */ /* 0x0001e80000100800 */
[----:B------:R0:W-:Y:S04]  /*66b0*/  STL [R1+0x230], RZ ;  /* 0x000230ff01007387 */ /* 0x0001e80000100800 */
[----:B------:R0:W-:Y:S04]  /*66c0*/  STL [R1+0x22c], RZ ;  /* 0x00022cff01007387 */ /* 0x0001e80000100800 */
[----:B------:R0:W-:Y:S04]  /*66d0*/  STL [R1+0x228], RZ ;  /* 0x000228ff01007387 */ /* 0x0001e80000100800 */
[----:B------:R0:W-:Y:S01]  /*66e0*/  STL [R1+0x224], RZ ;  /* 0x000224ff01007387 */ /* 0x0001e20000100800 */
[----:B------:R-:W-:-:S03]  /*66f0*/  UISETP.NE.AND UP0, UPT, UR7, 0x4, UPT ;  /* 0x000000040700788c */ /* 0x000fc6000bf05270 */
[----:B------:R0:W-:Y:S04]  /*6700*/  STL [R1+0x220], RZ ;  /* 0x000220ff01007387 */ /* 0x0001e80000100800 */
[----:B------:R0:W-:Y:S04]  /*6710*/  STL [R1+0x21c], RZ ;  /* 0x00021cff01007387 */ /* 0x0001e80000100800 */
[----:B------:R0:W-:Y:S04]  /*6720*/  STL [R1+0x218], RZ ;  /* 0x000218ff01007387 */ /* 0x0001e80000100800 */
[----:B------:R0:W-:Y:S01]  /*6730*/  STL [R1+0x214], RZ ;  /* 0x000214ff01007387 */ /* 0x0001e20000100800 */
[----:B------:R-:W-:-:S03]  /*6740*/  USEL UR7, URZ, 0x1, UP0 ;  /* 0x000000013f077887 */ /* 0x000fc60008000000 */
[----:B------:R0:W-:Y:S04]  /*6750*/  STL [R1+0x210], RZ ;  /* 0x000210ff01007387 */ /* 0x0001e80000100800 */
[----:B------:R0:W-:Y:S04]  /*6760*/  STL [R1+0x20c], RZ ;  /* 0x00020cff01007387 */ /* 0x0001e80000100800 */
[----:B------:R0:W-:Y:S04]  /*6770*/  STL [R1+0x208], RZ ;  /* 0x000208ff01007387 */ /* 0x0001e80000100800 */
[----:B------:R0:W-:Y:S04]  /*6780*/  STL [R1+0x204], RZ ;  /* 0x000204ff01007387 */ /* 0x0001e80000100800 */
[----:B------:R0:W-:Y:S01]  /*6790*/  STL [R1+0x200], RZ ;  /* 0x000200ff01007387 */ /* 0x0001e20000100800 */
[----:B------:R-:W-:Y:S01]  /*67a0*/  ISETP.NE.AND P0, PT, RZ, UR7, PT ;  /* 0x00000007ff007c0c */ /* 0x000fe2000bf05270 */
[----:B------:R-:W-:Y:S01]  /*67b0*/  UMOV UR6, 0x4 ;  /* 0x0000000400067882 */ /* 0x000fe20000000000 */
[----:B------:R-:W-:Y:S01]  /*67c0*/  IMAD.MOV.U32 R0, RZ, RZ, R235 ;  /* 0x000000ffff007224 */ /* 0x000fe200078e00eb */
[----:B------:R-:W-:-:S02]  /*67d0*/  CS2R R236, SRZ ;  /* 0x0000000000ec7805 */ /* 0x000fc4000001ff00 */
[----:B--2---:R-:W-:Y:S02]  /*67e0*/  CS2R R234, SRZ ;  /* 0x0000000000ea7805 */ /* 0x004fe4000001ff00 */
[----:B------:R-:W-:Y:S02]  /*67f0*/  CS2R R232, SRZ ;  /* 0x0000000000e87805 */ /* 0x000fe4000001ff00 */
[----:B------:R-:W-:Y:S02]  /*6800*/  CS2R R230, SRZ ;  /* 0x0000000000e67805 */ /* 0x000fe4000001ff00 */
[----:B------:R-:W-:Y:S02]  /*6810*/  CS2R R228, SRZ ;  /* 0x0000000000e47805 */ /* 0x000fe4000001ff00 */
[----:B------:R-:W-:Y:S02]  /*6820*/  CS2R R226, SRZ ;  /* 0x0000000000e27805 */ /* 0x000fe4000001ff00 */
[----:B------:R-:W-:-:S02]  /*6830*/  CS2R R224, SRZ ;  /* 0x0000000000e07805 */ /* 0x000fc4000001ff00 */
[----:B------:R-:W-:Y:S02]  /*6840*/  CS2R R222, SRZ ;  /* 0x0000000000de7805 */ /* 0x000fe4000001ff00 */
        /* <DEDUP_REMOVED lines=45> */
[----:B------:R-:W-:Y:S01]  /*6b20*/  CS2R R2, SRZ ;  /* 0x0000000000027805 */ /* 0x000fe2000001ff00 */
[----:B------:R-:W-:Y:S02]  /*6b30*/  WARPGROUP.DEPBAR.LE gsb0, 0x0 ;  /* 0x00008000000079c5 */ /* 0x000fe40000010000 */
[----:B0-----:R-:W-:Y:S05]  /*6b40*/  @!P0 BRA `(.L_x_22) ;  /* 0x0000002000f88947 */ /* 0x001fea0003800000 */
[----:B------:R-:W2:Y:S04]  /*6b50*/  LDL R2, [R1] ;  /* 0x0000000001027983 */ /* 0x000ea80000100800 */
[----:B------:R-:W3:Y:S04]  /*6b60*/  LDL R3, [R1+0x4] ;  /* 0x0000040001037983 */ /* 0x000ee80000100800 */
[----:B------:R-:W4:Y:S04]  /*6b70*/  LDL R4, [R1+0x8] ;  /* 0x0000080001047983 */ /* 0x000f280000100800 */
[----:B------:R-:W5:Y:S04]  /*6b80*/  LDL R5, [R1+0xc] ;  /* 0x00000c0001057983 */ /* 0x000f680000100800 */
        /* <DEDUP_REMOVED lines=102> */
[----:B------:R0:W-:Y:S04]  /*71f0*/  STL [R1+0x4c0], R131 ;  /* 0x0004c08301007387 */ /* 0x0001e80000100800 */
[----:B0-----:R-:W5:Y:S04]  /*7200*/  LDL R131, [R1+0x1a8] ;  /* 0x0001a80001837983 */ /* 0x001f680000100800 */
        /* <DEDUP_REMOVED lines=39> */
[----:B0-----:R-:W5:Y:S01]  /*7480*/  LDL R151, [R1+0x1f8] ;  /* 0x0001f80001977983 */ /* 0x001f620000100800 */
[----:B------:R-:W-:-:S01]  /*7490*/  FADD R0, RZ, R0 ;  /* 0x00000000ff007221 */ /* 0x000fc20000000000 */
[----:B--2---:R-:W-:Y:S01]  /*74a0*/  FADD R2, RZ, R2 ;  /* 0x00000002ff027221 */ /* 0x004fe20000000000 */
[----:B---3--:R-:W-:-:S01]  /*74b0*/  FADD R3, RZ, R3 ;  /* 0x00000003ff037221 */ /* 0x008fc20000000000 */
[----:B----4-:R-:W-:Y:S01]  /*74c0*/  FADD R4, RZ, R4 ;  /* 0x00000004ff047221 */ /* 0x010fe20000000000 */
[----:B-----5:R-:W-:-:S01]  /*74d0*/  FADD R5, RZ, R5 ;  /* 0x00000005ff057221 */ /* 0x020fc20000000000 */
[----:B------:R-:W-:Y:S01]  /*74e0*/  FADD R6, RZ, R6 ;  /* 0x00000006ff067221 */ /* 0x000fe20000000000 */
[----:B------:R-:W-:-:S01]  /*74f0*/  FADD R7, RZ, R7 ;  /* 0x00000007ff077221 */ /* 0x000fc20000000000 */
        /* <DEDUP_REMOVED lines=14> */
[----:B------:R-:W2:Y:S01]  /*75e0*/  LDL.LU R131, [R1+0x4c0] ;  /* 0x0004c00001837983 */ /* 0x000ea20000300800 */
        /* <DEDUP_REMOVED lines=13> */
[----:B------:R-:W3:Y:S01]  /*76c0*/  LDL.LU R132, [R1+0x4bc] ;  /* 0x0004bc0001847983 */ /* 0x000ee20000300800 */
        /* <DEDUP_REMOVED lines=16> */
[----:B------:R0:W-:Y:S01]  /*77d0*/  STL [R1+0x200], R133 ;  /* 0x0002008501007387 */ /* 0x0001e20000100800 */
        /* <DEDUP_REMOVED lines=9> */
[----:B0-----:R-:W4:Y:S01]  /*7870*/  LDL.LU R133, [R1+0x4b8] ;  /* 0x0004b80001857983 */ /* 0x001f220000300800 */
[----:B------:R-:W-:-:S01]  /*7880*/  FADD R184, RZ, R184 ;  /* 0x000000b8ffb87221 */ /* 0x000fc20000000000 */
[----:B------:R-:W-:Y:S01]  /*7890*/  FADD R185, RZ, R185 ;  /* 0x000000b9ffb97221 */ /* 0x000fe20000000000 */
[----:B------:R-:W-:-:S01]  /*78a0*/  FADD R186, RZ, R186 ;  /* 0x000000baffba7221 */ /* 0x000fc20000000000 */
        /* <DEDUP_REMOVED lines=10> */
[----:B0-----:R-:W5:Y:S01]  /*7950*/  LDL.LU R134, [R1+0x4b4] ;  /* 0x0004b40001867983 */ /* 0x001f620000300800 */
        /* <DEDUP_REMOVED lines=52> */
[----:B0-----:R-:W5:Y:S04]  /*7ca0*/  LDL.LU R138, [R1+0x4a4] ;  /* 0x0004a400018a7983 */ /* 0x001f680000300800 */
[----:B------:R0:W-:Y:S01]  /*7cb0*/  STL [R1+0x218], R139 ;  /* 0x0002188b01007387 */ /* 0x0001e20000100800 */
[----:B------:R-:W-:-:S03]  /*7cc0*/  FADD R140, RZ, R140 ;  /* 0x0000008cff8c7221 */ /* 0x000fc60000000000 */
        /* <DEDUP_REMOVED lines=34> */
[----:B------:R0:W-:Y:S04]  /*7ef0*/  STL [R1+0x248], R151 ;  /* 0x0002489701007387 */ /* 0x0001e80000100800 */
[----:B0-----:R-:W5:Y:S04]  /*7f00*/  LDL.LU R151, [R1+0x470] ;  /* 0x0004700001977983 */ /* 0x001f680000300800 */
[----:B------:R0:W-:Y:S02]  /*7f10*/  STL [R1+0x24c], R0 ;  /* 0x00024c0001007387 */ /* 0x0001e40000100800 */
[----:B0-----:R-:W-:-:S05]  /*7f20*/  FADD R0, RZ, R24 ;  /* 0x00000018ff007221 */ /* 0x001fca0000000000 */
        /* <DEDUP_REMOVED lines=213> */
[----:B--2---:R-:W-:-:S05]  /*8c80*/  FADD R0, RZ, R131 ;  /* 0x00000083ff007221 */ /* 0x004fca0000000000 */
[----:B------:R3:W-:Y:S02]  /*8c90*/  STL [R1+0x3fc], R0 ;  /* 0x0003fc0001007387 */ /* 0x0007e40000100800 */
[----:B---3--:R-:W-:-:S05]  /*8ca0*/  FADD R0, RZ, R132 ;  /* 0x00000084ff007221 */ /* 0x008fca0000000000 */
[----:B------:R4:W-:Y:S02]  /*8cb0*/  STL [R1+0x400], R0 ;  /* 0x0004000001007387 */ /* 0x0009e40000100800 */
[----:B----4-:R-:W-:-:S05]  /*8cc0*/  FADD R0, RZ, R133 ;  /* 0x00000085ff007221 */ /* 0x010fca0000000000 */
[----:B------:R5:W-:Y:S02]  /*8cd0*/  STL [R1+0x404], R0 ;  /* 0x0004040001007387 */ /* 0x000be40000100800 */
[----:B-----5:R-:W-:-:S05]  /*8ce0*/  FADD R0, RZ, R134 ;  /* 0x00000086ff007221 */ /* 0x020fca0000000000 */
        /* <DEDUP_REMOVED lines=34> */
[----:B------:R0:W-:Y:S01]  /*8f10*/  STL [R1+0x44c], R0 ;  /* 0x00044c0001007387 */ /* 0x0001e20000100800 */
[----:B------:R-:W-:-:S05]  /*8f20*/  UMOV UR6, URZ ;  /* 0x0000003f00067c82 */ /* 0x000fca0008000000 */
.L_x_22:
[----:B------:R-:W-:Y:S01]  /*8f30*/  UIADD3 UR23, UR5, 0x1, URZ ;  /* 0x0000000105177890 */ /* 0x000fe2000fffe03f */
[----:B------:R-:W-:-:S03]  /*8f40*/  UMOV UR8, 0x1 ;  /* 0x0000000100087882 */ /* 0x000fc60000000000 */
[----:B------:R-:W-:-:S04]  /*8f50*/  UISETP.NE.AND UP0, UPT, UR23, 0x3, UPT ;  /* 0x000000031700788c */ /* 0x000fc8000bf05270 */
[----:B------:R-:W-:Y:S02]  /*8f60*/  USEL UR24, URZ, 0x1, UP0 ;  /* 0x000000013f187887 */ /* 0x000fe40008000000 */
[----:B------:R-:W-:Y:S02]  /*8f70*/  USEL UR23, UR23, URZ, UP0 ;  /* 0x0000003f17177287 */ /* 0x000fe40008000000 */
[----:B------:R-:W-:-:S12]  /*8f80*/  ULOP3.LUT UR24, UR4, UR24, URZ, 0x3c, !UPT ;  /* 0x0000001804187292 */ /* 0x000fd8000f8e3c3f */
.L_x_17:
[----:B------:R-:W-:-:S04]  /*8f90*/  UISETP.LT.AND UP0, UPT, UR10, 0x1, UPT ;  /* 0x000000010a00788c */ /* 0x000fc8000bf01270 */
[----:B------:R-:W-:-:S04]  /*8fa0*/  USEL UR16, UR10, 0x1, UP0 ;  /* 0x000000010a107887 */ /* 0x000fc80008000000 */
[----:B------:R-:W-:-:S04]  /*8fb0*/  UIADD3 UR26, UR10, -UR16, URZ ;  /* 0x800000100a1a7290 */ /* 0x000fc8000fffe03f */
[----:B------:R-:W-:-:S06]  /*8fc0*/  UISETP.GE.AND UP0, UPT, UR26, 0x1, UPT ;  /* 0x000000011a00788c */ /* 0x000fcc000bf06270 */
[----:B------:R-:W-:-:S13]  /*8fd0*/  PLOP3.LUT P0, PT, PT, PT, UP0, 0x80, 0x0 ;  /* 0x000000000000781c */ /* 0x000fda0003f0f008 */
[----:B------:R-:W-:Y:S05]  /*8fe0*/  @!P0 BRA `(.L_x_23) ;  /* 0x00000088009c8947 */ /* 0x000fea0003800000 */
[----:B------:R-:W-:Y:S01]  /*8ff0*/  UMOV UR25, UR5 ;  /* 0x0000000500197c82 */ /* 0x000fe20008000000 */
[----:B------:R-:W-:-:S05]  /*9000*/  ULDC UR27, c[0x0][0x50c] ;  /* 0x00014300001b7ab9 */ /* 0x000fca0000000800 */
.L_x_31:
[----:B------:R-:W-:-:S06]  /*9010*/  UISETP.NE.AND UP0, UPT, UR22, 0x3, UPT ;  /* 0x000000031600788c */ /* 0x000fcc000bf05270 */
[----:B------:R-:W-:-:S13]  /*9020*/  PLOP3.LUT P1, PT, PT, PT, UP0, 0x80, 0x0 ;  /* 0x000000000000781c */ /* 0x000fda0003f2f008 */
[----:B-----5:R-:W-:Y:S05]  /*9030*/  @!P1 BRA `(.L_x_24) ;  /* 0x0000000000049947 */ /* 0x020fea0003800000 */
[----:B------:R-:W-:Y:S01]  /*9040*/  BPT.TRAP 0x1 ;  /* 0x000000040000795c */ /* 0x000fe20000300000 */
.L_x_24:
[----:B------:R-:W2:Y:S01]  /*9050*/  S2UR UR16, SR_CgaCtaId ;  /* 0x00000000001079c3 */ /* 0x000ea20000008800 */
[----:B------:R-:W-:Y:S01]  /*9060*/  UMOV UR12, 0x400 ;  /* 0x00000400000c7882 */ /* 0x000fe20000000000 */
[----:B0-----:R-:W-:-:S05]  /*9070*/  IMAD.U32 R0, RZ, RZ, UR24 ;  /* 0x00000018ff007e24 */ /* 0x001fca000f8e00ff */
[----:B------:R-:W-:Y:S01]  /*9080*/  SHF.L.U32 R0, R0, 0x1f, RZ ;  /* 0x0000001f00007819 */ /* 0x000fe200000006ff */
[----:B--2---:R-:W-:-:S04]  /*9090*/  ULEA UR12, UR16, UR12, 0x18 ;  /* 0x0000000c100c7291 */ /* 0x004fc8000f8ec03f */
[----:B------:R-:W-:-:S09]  /*90a0*/  ULEA UR16, UR23, UR12, 0x3 ;  /* 0x0000000c17107291 */ /* 0x000fd2000f8e183f */
[----:B------:R0:W2:Y:S01]  /*90b0*/  SYNCS.PHASECHK.TRANS64.TRYWAIT P0, [UR16], R0 ;  /* 0x00000000ff0075a7 */ /* 0x0000a20008000150 */
[----:B------:R-:W-:Y:S05]  /*90c0*/  @!P1 BRA `(.L_x_25) ;  /* 0x0000000000049947 */ /* 0x000fea0003800000 */
[----:B------:R-:W-:Y:S01]  /*90d0*/  BPT.TRAP 0x1 ;  /* 0x000000040000795c */ /* 0x000fe20000300000 */
.L_x_25:
[----:B--2---:R-:W-:Y:S05]  /*90e0*/  @P0 BRA `(.L_x_26) ;  /* 0x0000000000080947 */ /* 0x004fea0003800000 */
[----:B------:R-:W2:Y:S02]  /*90f0*/  SYNCS.PHASECHK.TRANS64.TRYWAIT P0, [UR16], R0 ;  /* 0x00000000ff0075a7 */ /* 0x000ea40008000150 */
[----:B--2---:R-:W-:Y:S05]  /*9100*/  @!P0 BRA `(.L_x_27) ;  /* 0x0000020800ac8947 */ /* 0x004fea0003800000 */
.L_x_26:
        /* <DEDUP_REMOVED lines=64> */
[----:B--2---:R-:W2:Y:S04]  /*9510*/  LDL.LU.64 R108, [R1] ;  /* 0x00000000016c7983 */ /* 0x004ea80000300a00 */
        /* <DEDUP_REMOVED lines=64> */
[----:B------:R-:W-:Y:S01]  /*9920*/  UISETP.NE.AND UP0, UPT, UR7, URZ, UPT ;  /* 0x0000003f0700728c */ /* 0x000fe2000bf05270 */
[----:B------:R-:W-:Y:S01]  /*9930*/  STL [R1+0x8c4], R23 ;  /* 0x0008c41701007387 */ /* 0x000fe20000100800 */
[----:B------:R-:W-:Y:S02]  /*9940*/  USHF.R.U32.HI UR16, URZ, 0x4, UR16 ;  /* 0x000000043f107899 */ /* 0x000fe40008011610 */
[----:B------:R-:W-:Y:S01]  /*9950*/  USEL UR8, UR8, URZ, !UP0 ;  /* 0x0000003f08087287 */ /* 0x000fe2000c000000 */
[----:B------:R-:W-:Y:S01]  /*9960*/  STL [R1+0x8c0], R22 ;  /* 0x0008c01601007387 */ /* 0x000fe20000100800 */
[----:B------:R-:W-:Y:S02]  /*9970*/  ULOP3.LUT UR16, UR16, 0x3fff, URZ, 0xc0, !UPT ;  /* 0x00003fff10107892 */ /* 0x000fe4000f8ec03f */
[----:B------:R-:W-:Y:S01]  /*9980*/  UISETP.NE.U32.AND UP0, UPT, UR8, URZ, UPT ;  /* 0x0000003f0800728c */ /* 0x000fe2000bf05070 */
[----:B------:R-:W-:Y:S01]  /*9990*/  STL [R1+0x8bc], R21 ;  /* 0x0008bc1501007387 */ /* 0x000fe20000100800 */
[----:B------:R-:W-:-:S02]  /*99a0*/  ULOP3.LUT UR7, UR11, 0x10000, URZ, 0xfc, !UPT ;  /* 0x000100000b077892 */ /* 0x000fc4000f8efc3f */
[----:B------:R-:W-:Y:S01]  /*99b0*/  ULOP3.LUT UR8, UR16, 0x10000, URZ, 0xfc, !UPT ;  /* 0x0001000010087892 */ /* 0x000fe2000f8efc3f */
[----:B------:R-:W-:Y:S01]  /*99c0*/  STL [R1+0x8b8], R20 ;  /* 0x0008b81401007387 */ /* 0x000fe20000100800 */
[----:B------:R-:W-:Y:S02]  /*99d0*/  ULEA UR7, UR23, UR7, 0xb ;  /* 0x0000000717077291 */ /* 0x000fe4000f8e583f */
[----:B------:R-:W-:Y:S01]  /*99e0*/  ULEA UR8, UR23, UR8, 0xb ;  /* 0x0000000817087291 */ /* 0x000fe2000f8e583f */
[----:B------:R-:W-:Y:S01]  /*99f0*/  STL [R1+0x8b4], R19 ;  /* 0x0008b41301007387 */ /* 0x000fe20000100800 */
[----:B------:R-:W-:Y:S01]  /*9a00*/  UMOV UR17, 0x40000040 ;  /* 0x4000004000117882 */ /* 0x000fe20000000000 */
[----:B------:R-:W-:Y:S02]  /*9a10*/  UMOV UR19, 0x40000040 ;  /* 0x4000004000137882 */ /* 0x000fe40000000000 */
[----:B------:R-:W-:Y:S01]  /*9a20*/  UMOV UR16, UR7 ;  /* 0x0000000700107c82 */ /* 0x000fe20008000000 */
[----:B------:R-:W-:Y:S01]  /*9a30*/  STL [R1+0x8b0], R18 ;  /* 0x0008b01201007387 */ /* 0x000fe20000100800 */
[----:B------:R-:W-:-:S03]  /*9a40*/  UMOV UR18, UR8 ;  /* 0x0000000800127c82 */ /* 0x000fc60008000000 */
[----:B------:R-:W-:Y:S04]  /*9a50*/  STL [R1+0x8ac], R17 ;  /* 0x0008ac1101007387 */ /* 0x000fe80000100800 */
        /* <DEDUP_REMOVED lines=14> */
[----:B-----5:R-:W-:Y:S01]  /*9b40*/  STL [R1+0x870], R2 ;  /* 0x0008700201007387 */ /* 0x020fe20000100800 */
[----:B--2---:R-:W-:-:S06]  /*9b50*/  WARPGROUP.ARRIVE ;  /* 0x00000000000079c5 */ /* 0x004fcc0000000000 */
[----:B------:R-:W-:Y:S03]  /*9b60*/  QGMMA.64x256x32.F32.E5M2.E5M2 R108, gdesc[UR16], R108, UP0, gsb0 ;  /* 0x03e00000106c79f3 */ /* 0x000fe6000b80386c */
        /* <DEDUP_REMOVED lines=65> */
[----:B--2---:R-:W2:Y:S04]  /*9f80*/  LDL.LU.64 R234, [R1+0xcc0] ;  /* 0x000cc00001ea7983 */ /* 0x004ea80000300a00 */
[----:B------:R-:W3:Y:S04]  /*9f90*/  LDL.LU.64 R232, [R1+0xcb8] ;  /* 0x000cb80001e87983 */ /* 0x000ee80000300a00 */
[----:B------:R-:W4:Y:S04]  /*9fa0*/  LDL.LU.64 R230, [R1+0xcb0] ;  /* 0x000cb00001e67983 */ /* 0x000f280000300a00 */
        /* <DEDUP_REMOVED lines=60> */
[----:B------:R-:W4:Y:S01]  /*a370*/  LDL.LU.64 R108, [R1+0xac8] ;  /* 0x000ac800016c7983 */ /* 0x000f220000300a00 */
[----:B------:R-:W-:Y:S01]  /*a380*/  UIADD3 UR16, UR7, 0x400, URZ ;  /* 0x0000040007107890 */ /* 0x000fe2000fffe03f */
[----:B------:R-:W-:-:S02]  /*a390*/  UMOV UR17, 0x40000040 ;  /* 0x4000004000117882 */ /* 0x000fc40000000000 */
[----:B--2---:R-:W-:Y:S04]  /*a3a0*/  STL.64 [R1+0xac0], R234 ;  /* 0x000ac0ea01007387 */ /* 0x004fe80000100a00 */
[----:B---3--:R-:W-:Y:S04]  /*a3b0*/  STL.64 [R1+0xab8], R232 ;  /* 0x000ab8e801007387 */ /* 0x008fe80000100a00 */
[----:B----4-:R-:W-:Y:S04]  /*a3c0*/  STL.64 [R1+0xab0], R230 ;  /* 0x000ab0e601007387 */ /* 0x010fe80000100a00 */
        /* <DEDUP_REMOVED lines=38> */
[----:B------:R-:W-:Y:S01]  /*a630*/  STL.64 [R1+0x978], R152 ;  /* 0x0009789801007387 */ /* 0x000fe20000100a00 */
[----:B------:R-:W-:-:S06]  /*a640*/  WARPGROUP.ARRIVE ;  /* 0x00000000000079c5 */ /* 0x000fcc0000000000 */
[----:B------:R-:W-:Y:S03]  /*a650*/  QGMMA.64x256x32.F32.E5M2.E5M2 R24, gdesc[UR16], R24, UP0, gsb0 ;  /* 0x03e00000101879f3 */ /* 0x000fe6000b803818 */
        /* <DEDUP_REMOVED lines=91> */
[----:B--2---:R-:W-:-:S06]  /*ac10*/  WARPGROUP.ARRIVE ;  /* 0x00000000000079c5 */ /* 0x004fcc0000000000 */
[----:B------:R-:W-:Y:S03]  /*ac20*/  QGMMA.64x256x32.F32.E5M2.E5M2 R108, gdesc[UR16], R108, gsb0 ;  /* 0x03e00000106c79f3 */ /* 0x000fe6000800386c */
[----:B------:R-:W-:Y:S02]  /*ac30*/  WARPGROUP.DEPBAR.LE gsb0, 0x0 ;  /* 0x00008000000079c5 */ /* 0x000fe40000010000 */
[----:B------:R-:W-:Y:S01]  /*ac40*/  STL.64 [R1], R108 ;  /* 0x0000006c01007387 */ /* 0x000fe20000100a00 */
[----:B------:R-:W-:Y:S02]  /*ac50*/  IMAD.MOV.U32 R2, RZ, RZ, R234 ;  /* 0x000000ffff027224 */ /* 0x000fe400078e00ea */
[----:B0-----:R-:W-:Y:S01]  /*ac60*/  IMAD.MOV.U32 R0, RZ, RZ, R235 ;  /* 0x000000ffff007224 */ /* 0x001fe200078e00eb */
        /* <DEDUP_REMOVED lines=31> */
[----:B------:R-:W-:-:S03]  /*ae60*/  IMAD.MOV.U32 R23, RZ, RZ, R213 ;  /* 0x000000ffff177224 */ /* 0x000fc600078e00d5 */
        /* <DEDUP_REMOVED lines=40> */
[----:B------:R0:W-:Y:S04]  /*b0f0*/  STL [R1+0x1a0], R212 ;  /* 0x0001a0d401007387 */ /* 0x0001e80000100800 */
[----:B------:R-:W2:Y:S04]  /*b100*/  LDL.LU.64 R234, [R1+0xac0] ;  /* 0x000ac00001ea7983 */ /* 0x000ea80000300a00 */
        /* <DEDUP_REMOVED lines=10> */
[----:B0-----:R-:W4:Y:S04]  /*b1b0*/  LDL.LU.64 R212, [R1+0xa68] ;  /* 0x000a680001d47983 */ /* 0x001f280000300a00 */
        /* <DEDUP_REMOVED lines=248> */
[----:B------:R-:W-:Y:S01]  /*c140*/  IMAD.MOV.U32 R235, RZ, RZ, R0 ;  /* 0x000000ffffeb7224 */ /* 0x000fe200078e0000 */
[----:B------:R-:W-:Y:S01]  /*c150*/  UIADD3 UR16, UR7, 0x4, URZ ;  /* 0x0000000407107890 */ /* 0x000fe2000fffe03f */
[----:B------:R0:W5:Y:S01]  /*c160*/  LDL.LU R23, [R1+0x8c4] ;  /* 0x0008c40001177983 */ /* 0x0001620000300800 */
[----:B------:R-:W-:Y:S01]  /*c170*/  UIADD3 UR18, UR8, 0x4, URZ ;  /* 0x0000000408127890 */ /* 0x000fe2000fffe03f */
[----:B------:R-:W-:Y:S01]  /*c180*/  UMOV UR17, 0x40000040 ;  /* 0x4000004000117882 */ /* 0x000fe20000000000 */
[----:B------:R-:W-:Y:S01]  /*c190*/  UMOV UR19, 0x40000040 ;  /* 0x4000004000137882 */ /* 0x000fe20000000000 */
[----:B------:R0:W5:Y:S04]  /*c1a0*/  LDL.LU R22, [R1+0x8c0] ;  /* 0x0008c00001167983 */ /* 0x0001680000300800 */
        /* <DEDUP_REMOVED lines=19> */
[----:B------:R0:W5:Y:S01]  /*c2e0*/  LDL.LU R2, [R1+0x870] ;  /* 0x0008700001027983 */ /* 0x0001620000300800 */
        /* <DEDUP_REMOVED lines=336> */
[----:B--2---:R0:W5:Y:S04]  /*d7f0*/  LDL.LU.64 R234, [R1+0x668] ;  /* 0x0006680001ea7983 */ /* 0x0041680000300a00 */
[----:B------:R0:W5:Y:S04]  /*d800*/  LDL.LU.64 R232, [R1+0x660] ;  /* 0x0006600001e87983 */ /* 0x0001680000300a00 */
        /* <DEDUP_REMOVED lines=64> */
[----:B------:R-:W-:-:S04]  /*dc10*/  UIADD3 UR6, UR6, 0x4, URZ ;  /* 0x0000000406067890 */ /* 0x000fc8000fffe03f */
[----:B------:R-:W-:-:S04]  /*dc20*/  UISETP.NE.AND UP0, UPT, UR6, UR27, UPT ;  /* 0x0000001b0600728c */ /* 0x000fc8000bf05270 */
[----:B------:R-:W-:-:S06]  /*dc30*/  USEL UR7, URZ, 0x1, UP0 ;  /* 0x000000013f077887 */ /* 0x000fcc0008000000 */
[----:B------:R-:W-:Y:S01]  /*dc40*/  ISETP.NE.AND P0, PT, RZ, UR7, PT ;  /* 0x00000007ff007c0c */ /* 0x000fe2000bf05270 */
[----:B--2---:R-:W-:-:S06]  /*dc50*/  WARPGROUP.ARRIVE ;  /* 0x00000000000079c5 */ /* 0x004fcc0000000000 */
[----:B------:R-:W-:Y:S03]  /*dc60*/  QGMMA.64x256x32.F32.E5M2.E5M2 R24, gdesc[UR16], R24, gsb0 ;  /* 0x03e00000101879f3 */ /* 0x000fe60008003818 */
[----:B------:R-:W-:-:S03]  /*dc70*/  WARPGROUP.DEPBAR.LE gsb0, 0x0 ;  /* 0x00008000000079c5 */ /* 0x000fc60000010000 */
[----:B0-----:R-:W-:Y:S05]  /*dc80*/  @!P0 BRA `(.L_x_28) ;  /* 0x0000003800fc8947 */ /* 0x001fea0003800000 */
[----:B-----5:R0:W-:Y:S04]  /*dc90*/  STL [R1+0x698], R225 ;  /* 0x000698e101007387 */ /* 0x0201e80000100800 */
[----:B------:R2:W-:Y:S01]  /*dca0*/  STL [R1+0x694], R226 ;  /* 0x000694e201007387 */ /* 0x0005e20000100800 */
[----:B0-----:R-:W-:-:S03]  /*dcb0*/  IMAD.MOV.U32 R225, RZ, RZ, R0 ;  /* 0x000000ffffe17224 */ /* 0x001fc600078e0000 */
[----:B--2---:R-:W2:Y:S04]  /*dcc0*/  LDL R226, [R1+0x4] ;  /* 0x0000040001e27983 */ /* 0x004ea80000100800 */
[----:B------:R0:W-:Y:S04]  /*dcd0*/  STL [R1+0x690], R227 ;  /* 0x000690e301007387 */ /* 0x0001e80000100800 */
[----:B0-----:R-:W3:Y:S04]  /*dce0*/  LDL R227, [R1+0x8] ;  /* 0x0000080001e37983 */ /* 0x001ee80000100800 */
[----:B------:R0:W-:Y:S04]  /*dcf0*/  STL [R1+0x68c], R228 ;  /* 0x00068ce401007387 */ /* 0x0001e80000100800 */
[----:B0-----:R-:W4:Y:S04]  /*dd00*/  LDL R228, [R1+0xc] ;  /* 0x00000c0001e47983 */ /* 0x001f280000100800 */
        /* <DEDUP_REMOVED lines=211> */
[----:B0-----:R-:W4:Y:S04]  /*ea40*/  LDL.LU R122, [R1+0x200] ;  /* 0x00020000017a7983 */ /* 0x001f280000300800 */
        /* <DEDUP_REMOVED lines=10> */
[----:B------:R-:W4:Y:S04]  /*eaf0*/  LDL.LU R0, [R1+0x22c] ;  /* 0x00022c0001007983 */ /* 0x000f280000300800 */
        /* <DEDUP_REMOVED lines=37> */
[----:B0-----:R-:W4:Y:S04]  /*ed50*/  LDL.LU R146, [R1+0x210] ;  /* 0x0002100001927983 */ /* 0x001f280000300800 */
[----:B------:R0:W-:Y:S01]  /*ed60*/  STL [R1+0x480], R147 ;  /* 0x0004809301007387 */ /* 0x0001e20000100800 */
[----:B------:R-:W-:-:S03]  /*ed70*/  FADD R2, R225, R2 ;  /* 0x00000002e1027221 */ /* 0x000fc60000000000 */
[----:B0-----:R-:W4:Y:S04]  /*ed80*/  LDL R147, [R1+0x1f8] ;  /* 0x0001f80001937983 */ /* 0x001f280000100800 */
[----:B------:R0:W-:Y:S01]  /*ed90*/  STL [R1+0x47c], R148 ;  /* 0x00047c9401007387 */ /* 0x0001e20000100800 */
[----:B--2---:R-:W-:-:S01]  /*eda0*/  FADD R3, R226, R3 ;  /* 0x00000003e2037221 */ /* 0x004fc20000000000 */
[----:B---3--:R-:W-:Y:S02]  /*edb0*/  FADD R4, R227, R4 ;  /* 0x00000004e3047221 */ /* 0x008fe40000000000 */
[----:B0-----:R-:W2:Y:S04]  /*edc0*/  LDL R148, [R1+0x1c0] ;  /* 0x0001c00001947983 */ /* 0x001ea80000100800 */
[----:B------:R0:W-:Y:S01]  /*edd0*/  STL [R1+0x478], R149 ;  /* 0x0004789501007387 */ /* 0x0001e20000100800 */
[----:B----4-:R-:W-:-:S01]  /*ede0*/  FADD R5, R228, R5 ;  /* 0x00000005e4057221 */ /* 0x010fc20000000000 */
[----:B------:R-:W-:-:S02]  /*edf0*/  FADD R6, R229, R6 ;  /* 0x00000006e5067221 */ /* 0x000fc40000000000 */
[----:B0-----:R-:W3:Y:S04]  /*ee00*/  LDL R149, [R1+0x1f4] ;  /* 0x0001f40001957983 */ /* 0x001ee80000100800 */
[----:B------:R0:W-:Y:S01]  /*ee10*/  STL [R1+0x474], R150 ;  /* 0x0004749601007387 */ /* 0x0001e20000100800 */
[----:B------:R-:W-:-:S01]  /*ee20*/  FADD R7, R230, R7 ;  /* 0x00000007e6077221 */ /* 0x000fc20000000000 */
[----:B------:R-:W-:Y:S02]  /*ee30*/  FADD R8, R231, R8 ;  /* 0x00000008e7087221 */ /* 0x000fe40000000000 */
[----:B0-----:R-:W4:Y:S04]  /*ee40*/  LDL.LU R150, [R1+0x20c] ;  /* 0x00020c0001967983 */ /* 0x001f280000300800 */
[----:B------:R0:W-:Y:S01]  /*ee50*/  STL [R1+0x470], R151 ;  /* 0x0004709701007387 */ /* 0x0001e20000100800 */
[----:B------:R-:W-:-:S01]  /*ee60*/  FADD R9, R232, R9 ;  /* 0x00000009e8097221 */ /* 0x000fc20000000000 */
[----:B------:R-:W-:-:S02]  /*ee70*/  FADD R10, R233, R10 ;  /* 0x0000000ae90a7221 */ /* 0x000fc40000000000 */
[----:B0-----:R-:W3:Y:S04]  /*ee80*/  LDL R151, [R1+0x1f0] ;  /* 0x0001f00001977983 */ /* 0x001ee80000100800 */
[----:B------:R-:W2:Y:S04]  /*ee90*/  LDL.LU R225, [R1+0x698] ;  /* 0x0006980001e17983 */ /* 0x000ea80000300800 */
[----:B------:R-:W4:Y:S04]  /*eea0*/  LDL.LU R226, [R1+0x694] ;  /* 0x0006940001e27983 */ /* 0x000f280000300800 */
[----:B------:R-:W3:Y:S04]  /*eeb0*/  LDL.LU R227, [R1+0x690] ;  /* 0x0006900001e37983 */ /* 0x000ee80000300800 */
[----:B------:R-:W3:Y:S04]  /*eec0*/  LDL.LU R228, [R1+0x68c] ;  /* 0x00068c0001e47983 */ /* 0x000ee80000300800 */
[----:B------:R-:W3:Y:S01]  /*eed0*/  LDL.LU R229, [R1+0x688] ;  /* 0x0006880001e57983 */ /* 0x000ee20000300800 */
[----:B------:R-:W-:-:S03]  /*eee0*/  FADD R11, R234, R11 ;  /* 0x0000000bea0b7221 */ /* 0x000fc60000000000 */
[----:B------:R-:W3:Y:S01]  /*eef0*/  LDL.LU R230, [R1+0x684] ;  /* 0x0006840001e67983 */ /* 0x000ee20000300800 */
[----:B------:R-:W-:-:S03]  /*ef00*/  FADD R12, R235, R12 ;  /* 0x0000000ceb0c7221 */ /* 0x000fc60000000000 */
[----:B------:R-:W3:Y:S04]  /*ef10*/  LDL.LU R231, [R1+0x680] ;  /* 0x0006800001e77983 */ /* 0x000ee80000300800 */
[----:B------:R-:W3:Y:S04]  /*ef20*/  LDL.LU R232, [R1+0x67c] ;  /* 0x00067c0001e87983 */ /* 0x000ee80000300800 */
[----:B------:R-:W3:Y:S04]  /*ef30*/  LDL.LU R233, [R1+0x678] ;  /* 0x0006780001e97983 */ /* 0x000ee80000300800 */
[----:B------:R-:W3:Y:S04]  /*ef40*/  LDL.LU R234, [R1+0x674] ;  /* 0x0006740001ea7983 */ /* 0x000ee80000300800 */
[----:B------:R-:W3:Y:S01]  /*ef50*/  LDL.LU R235, [R1+0x670] ;  /* 0x0006700001eb7983 */ /* 0x000ee20000300800 */
[----:B------:R-:W-:-:S01]  /*ef60*/  FADD R13, R24, R13 ;  /* 0x0000000d180d7221 */ /* 0x000fc20000000000 */
[----:B------:R-:W-:Y:S01]  /*ef70*/  FADD R14, R25, R14 ;  /* 0x0000000e190e7221 */ /* 0x000fe20000000000 */
[----:B------:R-:W-:-:S01]  /*ef80*/  FADD R15, R26, R15 ;  /* 0x0000000f1a0f7221 */ /* 0x000fc20000000000 */
[----:B------:R-:W3:Y:S01]  /*ef90*/  LDL.LU R24, [R1+0x66c] ;  /* 0x00066c0001187983 */ /* 0x000ee20000300800 */
[----:B------:R-:W-:-:S01]  /*efa0*/  FADD R16, R27, R16 ;  /* 0x000000101b107221 */ /* 0x000fc20000000000 */
[----:B------:R-:W-:-:S02]  /*efb0*/  FADD R17, R28, R17 ;  /* 0x000000111c117221 */ /* 0x000fc40000000000 */
[----:B------:R-:W3:Y:S01]  /*efc0*/  LDL.LU R25, [R1+0x668] ;  /* 0x0006680001197983 */ /* 0x000ee20000300800 */
[----:B------:R-:W-:-:S03]  /*efd0*/  FADD R18, R29, R18 ;  /* 0x000000121d127221 */ /* 0x000fc60000000000 */
        /* <DEDUP_REMOVED lines=157> */
[----:B--2---:R-:W-:-:S03]  /*f9b0*/  FADD R225, R108, R225 ;  /* 0x000000e16ce17221 */ /* 0x004fc60000000000 */
[----:B------:R-:W2:Y:S01]  /*f9c0*/  LDL.LU R105, [R1+0x528] ;  /* 0x0005280001697983 */ /* 0x000ea20000300800 */
[----:B----4-:R-:W-:-:S03]  /*f9d0*/  FADD R226, R109, R226 ;  /* 0x000000e26de27221 */ /* 0x010fc60000000000 */
[----:B------:R-:W4:Y:S01]  /*f9e0*/  LDL.LU R106, [R1+0x524] ;  /* 0x00052400016a7983 */ /* 0x000f220000300800 */
[----:B---3--:R-:W-:-:S03]  /*f9f0*/  FADD R227, R110, R227 ;  /* 0x000000e36ee37221 */ /* 0x008fc60000000000 */
        /* <DEDUP_REMOVED lines=15> */
[----:B------:R-:W-:-:S01]  /*faf0*/  FADD R235, R118, R235 ;  /* 0x000000eb76eb7221 */ /* 0x000fc20000000000 */
[----:B------:R-:W-:Y:S02]  /*fb00*/  FADD R122, R121, R122 ;  /* 0x0000007a797a7221 */ /* 0x000fe40000000000 */
[----:B------:R-:W3:Y:S01]  /*fb10*/  LDL.LU R115, [R1+0x500] ;  /* 0x0005000001737983 */ /* 0x000ee20000300800 */
[----:B------:R-:W-:-:S03]  /*fb20*/  FADD R236, R119, R236 ;  /* 0x000000ec77ec7221 */ /* 0x000fc60000000000 */
[----:B------:R-:W3:Y:S01]  /*fb30*/  LDL.LU R116, [R1+0x4fc] ;  /* 0x0004fc0001747983 */ /* 0x000ee20000300800 */
[----:B------:R-:W-:-:S03]  /*fb40*/  FADD R237, R120, R237 ;  /* 0x000000ed78ed7221 */ /* 0x000fc60000000000 */
[----:B------:R-:W3:Y:S01]  /*fb50*/  LDL.LU R117, [R1+0x4f8] ;  /* 0x0004f80001757983 */ /* 0x000ee20000300800 */
[----:B------:R-:W-:-:S03]  /*fb60*/  FADD R124, R123, R124 ;  /* 0x0000007c7b7c7221 */ /* 0x000fc60000000000 */
[----:B------:R-:W3:Y:S04]  /*fb70*/  LDL.LU R118, [R1+0x4f4] ;  /* 0x0004f40001767983 */ /* 0x000ee80000300800 */
[----:B------:R-:W3:Y:S01]  /*fb80*/  LDL.LU R119, [R1+0x4f0] ;  /* 0x0004f00001777983 */ /* 0x000ee20000300800 */
[----:B------:R-:W-:-:S03]  /*fb90*/  FADD R126, R125, R126 ;  /* 0x0000007e7d7e7221 */ /* 0x000fc60000000000 */
[----:B------:R-:W3:Y:S04]  /*fba0*/  LDL.LU R120, [R1+0x4ec] ;  /* 0x0004ec0001787983 */ /* 0x000ee80000300800 */
[----:B------:R-:W3:Y:S04]  /*fbb0*/  LDL.LU R121, [R1+0x4e8] ;  /* 0x0004e80001797983 */ /* 0x000ee80000300800 */
[----:B------:R0:W-:Y:S01]  /*fbc0*/  STL [R1+0x200], R122 ;  /* 0x0002007a01007387 */ /* 0x0001e20000100800 */
[----:B------:R-:W-:-:S01]  /*fbd0*/  FADD R150, R127, R150 ;  /* 0x000000967f967221 */ /* 0x000fc20000000000 */
[----:B------:R-:W-:Y:S01]  /*fbe0*/  FADD R146, R148, R146 ;  /* 0x0000009294927221 */ /* 0x000fe20000000000 */
[----:B------:R-:W-:-:S01]  /*fbf0*/  FADD R143, R144, R143 ;  /* 0x0000008f908f7221 */ /* 0x000fc20000000000 */
[----:B------:R-:W-:Y:S01]  /*fc00*/  FADD R141, R142, R141 ;  /* 0x0000008d8e8d7221 */ /* 0x000fe20000000000 */
[----:B0-----:R-:W3:Y:S04]  /*fc10*/  LDL.LU R122, [R1+0x4e4] ;  /* 0x0004e400017a7983 */ /* 0x001ee80000300800 */
[----:B------:R-:W3:Y:S04]  /*fc20*/  LDL.LU R123, [R1+0x4e0] ;  /* 0x0004e000017b7983 */ /* 0x000ee80000300800 */
[----:B------:R0:W-:Y:S01]  /*fc30*/  STL [R1+0x204], R124 ;  /* 0x0002047c01007387 */ /* 0x0001e20000100800 */
[----:B------:R-:W-:-:S01]  /*fc40*/  FADD R139, R140, R139 ;  /* 0x0000008b8c8b7221 */ /* 0x000fc20000000000 */
[----:B------:R-:W-:Y:S01]  /*fc50*/  FADD R137, R138, R137 ;  /* 0x000000898a897221 */ /* 0x000fe20000000000 */
[----:B------:R-:W-:-:S01]  /*fc60*/  FADD R135, R136, R135 ;  /* 0x0000008788877221 */ /* 0x000fc20000000000 */
[----:B0-----:R-:W3:Y:S04]  /*fc70*/  LDL.LU R124, [R1+0x4dc] ;  /* 0x0004dc00017c7983 */ /* 0x001ee80000300800 */
[----:B------:R-:W3:Y:S04]  /*fc80*/  LDL.LU R125, [R1+0x4d8] ;  /* 0x0004d800017d7983 */ /* 0x000ee80000300800 */
[----:B------:R0:W-:Y:S01]  /*fc90*/  STL [R1+0x208], R126 ;  /* 0x0002087e01007387 */ /* 0x0001e20000100800 */
[----:B------:R-:W-:-:S01]  /*fca0*/  FADD R131, R133, R131 ;  /* 0x0000008385837221 */ /* 0x000fc20000000000 */
[----:B------:R-:W-:-:S02]  /*fcb0*/  FADD R0, R129, R0 ;  /* 0x0000000081007221 */ /* 0x000fc40000000000 */
[----:B0-----:R-:W3:Y:S04]  /*fcc0*/  LDL.LU R126, [R1+0x4d4] ;  /* 0x0004d400017e7983 */ /* 0x001ee80000300800 */
[----:B------:R-:W3:Y:S04]  /*fcd0*/  LDL.LU R127, [R1+0x4d0] ;  /* 0x0004d000017f7983 */ /* 0x000ee80000300800 */
[----:B------:R-:W-:Y:S04]  /*fce0*/  STL [R1+0x20c], R150 ;  /* 0x00020c9601007387 */ /* 0x000fe80000100800 */
[----:B------:R-:W-:Y:S04]  /*fcf0*/  STL [R1+0x210], R146 ;  /* 0x0002109201007387 */ /* 0x000fe80000100800 */
[----:B------:R-:W-:Y:S04]  /*fd00*/  STL [R1+0x214], R143 ;  /* 0x0002148f01007387 */ /* 0x000fe80000100800 */
[----:B------:R-:W-:Y:S04]  /*fd10*/  STL [R1+0x218], R141 ;  /* 0x0002188d01007387 */ /* 0x000fe80000100800 */
[----:B------:R-:W-:Y:S04]  /*fd20*/  STL [R1+0x21c], R139 ;  /* 0x00021c8b01007387 */ /* 0x000fe80000100800 */
[----:B------:R-:W-:Y:S04]  /*fd30*/  STL [R1+0x220], R137 ;  /* 0x0002208901007387 */ /* 0x000fe80000100800 */
[----:B------:R-:W2:Y:S04]  /*fd40*/  LDL.LU R129, [R1+0x230] ;  /* 0x0002300001817983 */ /* 0x000ea80000300800 */
[----:B------:R-:W-:Y:S04]  /*fd50*/  STL [R1+0x224], R135 ;  /* 0x0002248701007387 */ /* 0x000fe80000100800 */
[----:B------:R0:W-:Y:S04]  /*fd60*/  STL [R1+0x228], R131 ;  /* 0x0002288301007387 */ /* 0x0001e80000100800 */
[----:B0-----:R-:W4:Y:S04]  /*fd70*/  LDL.LU R131, [R1+0x234] ;  /* 0x0002340001837983 */ /* 0x001f280000300800 */
[----:B------:R-:W3:Y:S04]  /*fd80*/  LDL.LU R133, [R1+0x238] ;  /* 0x0002380001857983 */ /* 0x000ee80000300800 */
[----:B------:R0:W-:Y:S04]  /*fd90*/  STL [R1+0x22c], R0 ;  /* 0x00022c0001007387 */ /* 0x0001e80000100800 */
[----:B------:R-:W3:Y:S04]  /*fda0*/  LDL.LU R135, [R1+0x23c] ;  /* 0x00023c0001877983 */ /* 0x000ee80000300800 */
        /* <DEDUP_REMOVED lines=12> */
[----:B0-----:R-:W3:Y:S01]  /*fe70*/  LDL.LU R0, [R1+0x270] ;  /* 0x0002700001007983 */ /* 0x001ee20000300800 */
[----:B--2---:R-:W-:-:S03]  /*fe80*/  FADD R129, R128, R129 ;  /* 0x0000008180817221 */ /* 0x004fc60000000000 */
[----:B------:R-:W2:Y:S04]  /*fe90*/  LDL.LU R128, [R1+0x4cc] ;  /* 0x0004cc0001807983 */ /* 0x000ea80000300800 */
[----:B------:R0:W-:Y:S04]  /*fea0*/  STL [R1+0x230], R129 ;  /* 0x0002308101007387 */ /* 0x0001e80000100800 */
[----:B0-----:R-:W2:Y:S01]  /*feb0*/  LDL.LU R129, [R1+0x4c8] ;  /* 0x0004c80001817983 */ /* 0x001ea20000300800 */
[----:B----4-:R-:W-:-:S03]  /*fec0*/  FADD R131, R130, R131 ;  /* 0x0000008382837221 */ /* 0x010fc60000000000 */
[----:B------:R-:W4:Y:S01]  /*fed0*/  LDL.LU R130, [R1+0x4c4] ;  /* 0x0004c40001827983 */ /* 0x000f220000300800 */
[----:B---3--:R-:W-:-:S03]  /*fee0*/  FADD R133, R132, R133 ;  /* 0x0000008584857221 */ /* 0x008fc60000000000 */
[----:B------:R0:W-:Y:S01]  /*fef0*/  STL [R1+0x234], R131 ;  /* 0x0002348301007387 */ /* 0x0001e20000100800 */
[----:B------:R-:W-:-:S03]  /*ff00*/  FADD R135, R134, R135 ;  /* 0x0000008786877221 */ /* 0x000fc60000000000 */
[----:B0-----:R-:W3:Y:S01]  /*ff10*/  LDL.LU R131, [R1+0x4c0] ;  /* 0x0004c00001837983 */ /* 0x001ee20000300800 */
[----:B------:R-:W-:-:S03]  /*ff20*/  FADD R150, R151, R150 ;  /* 0x0000009697967221 */ /* 0x000fc60000000000 */
[----:B------:R-:W3:Y:S01]  /*ff30*/  LDL.LU R132, [R1+0x4bc] ;  /* 0x0004bc0001847983 */ /* 0x000ee20000300800 */
[----:B------:R-:W-:-:S03]  /*ff40*/  FADD R148, R149, R148 ;  /* 0x0000009495947221 */ /* 0x000fc60000000000 */
[----:B------:R0:W-:Y:S01]  /*ff50*/  STL [R1+0x238], R133 ;  /* 0x0002388501007387 */ /* 0x0001e20000100800 */
[----:B------:R-:W-:-:S01]  /*ff60*/  FADD R146, R147, R146 ;  /* 0x0000009293927221 */ /* 0x000fc20000000000 */
[----:B------:R-:W-:Y:S02]  /*ff70*/  FADD R144, R145, R144 ;  /* 0x0000009091907221 */ /* 0x000fe40000000000 */
[----:B0-----:R-:W3:Y:S01]  /*ff80*/  LDL.LU R133, [R1+0x4b8] ;  /* 0x0004b80001857983 */ /* 0x001ee20000300800 */
[----:B------:R-:W-:-:S03]  /*ff90*/  FADD R143, R24, R143 ;  /* 0x0000008f188f7221 */ /* 0x000fc60000000000 */
[----:B------:R-:W3:Y:S01]  /*ffa0*/  LDL.LU R134, [R1+0x4b4] ;  /* 0x0004b40001867983 */ /* 0x000ee20000300800 */
[----:B------:R-:W-:-:S03]  /*ffb0*/  FADD R142, R25, R142 ;  /* 0x0000008e198e7221 */ /* 0x000fc60000000000 */
[----:B------:R0:W-:Y:S01]  /*ffc0*/  STL [R1+0x23c], R135 ;  /* 0x00023c8701007387 */ /* 0x0001e20000100800 */
[----:B------:R-:W-:-:S01]  /*ffd0*/  FADD R141, R26, R141 ;  /* 0x0000008d1a8d7221 */ /* 0x000fc20000000000 */
[----:B------:R-:W-:Y:S01]  /*ffe0*/  FADD R140, R27, R140 ;  /* 0x0000008c1b8c7221 */ /* 0x000fe20000000000 */
[----:B------:R-:W-:-:S01]  /*fff0*/  FADD R139, R28, R139 ;  /* 0x0000008b1c8b7221 */ /* 0x000fc20000000000 */
[----:B0-----:R-:W3:Y:S01]  /*10000*/  LDL.LU R135, [R1+0x4b0] ;  /* 0x0004b00001877983 */ /* 0x001ee20000300800 */
[----:B------:R-:W-:-:S03]  /*10010*/  FADD R138, R29, R138 ;  /* 0x0000008a1d8a7221 */ /* 0x000fc60000000000 */
[----:B------:R0:W-:Y:S01]  /*10020*/  STL [R1+0x240], R150 ;  /* 0x0002409601007387 */ /* 0x0001e20000100800 */
[----:B------:R-:W-:-:S03]  /*10030*/  FADD R137, R30, R137 ;  /* 0x000000891e897221 */ /* 0x000fc60000000000 */
[----:B------:R1:W-:Y:S01]  /*10040*/  STL [R1+0x244], R148 ;  /* 0x0002449401007387 */ /* 0x0003e20000100800 */
[----:B------:R-:W-:-:S03]  /*10050*/  FADD R136, R31, R136 ;  /* 0x000000881f887221 */ /* 0x000fc60000000000 */
[----:B------:R1:W-:Y:S01]  /*10060*/  STL [R1+0x248], R146 ;  /* 0x0002489201007387 */ /* 0x0003e20000100800 */
[----:B------:R-:W-:-:S03]  /*10070*/  FADD R0, R32, R0 ;  /* 0x0000000020007221 */ /* 0x000fc60000000000 */
[----:B------:R1:W-:Y:S04]  /*10080*/  STL [R1+0x24c], R144 ;  /* 0x00024c9001007387 */ /* 0x0003e80000100800 */
[----:B------:R1:W-:Y:S04]  /*10090*/  STL [R1+0x250], R143 ;  /* 0x0002508f01007387 */ /* 0x0003e80000100800 */
[----:B------:R1:W-:Y:S04]  /*100a0*/  STL [R1+0x254], R142 ;  /* 0x0002548e01007387 */ /* 0x0003e80000100800 */
[----:B------:R1:W-:Y:S04]  /*100b0*/  STL [R1+0x258], R141 ;  /* 0x0002588d01007387 */ /* 0x0003e80000100800 */
[----:B------:R1:W-:Y:S04]  /*100c0*/  STL [R1+0x25c], R140 ;  /* 0x00025c8c01007387 */ /* 0x0003e80000100800 */
[----:B------:R1:W-:Y:S04]  /*100d0*/  STL [R1+0x260], R139 ;  /* 0x0002608b01007387 */ /* 0x0003e80000100800 */
[----:B------:R1:W-:Y:S04]  /*100e0*/  STL [R1+0x264], R138 ;  /* 0x0002648a01007387 */ /* 0x0003e80000100800 */
[----:B------:R-:W2:Y:S04]  /*100f0*/  LDL.LU R151, [R1+0x274] ;  /* 0x0002740001977983 */ /* 0x000ea80000300800 */
[----:B------:R1:W-:Y:S04]  /*10100*/  STL [R1+0x268], R137 ;  /* 0x0002688901007387 */ /* 0x0003e80000100800 */
[----:B0-----:R-:W4:Y:S04]  /*10110*/  LDL.LU R150, [R1+0x278] ;  /* 0x0002780001967983 */ /* 0x001f280000300800 */
[----:B------:R0:W-:Y:S04]  /*10120*/  STL [R1+0x26c], R136 ;  /* 0x00026c8801007387 */ /* 0x0001e80000100800 */
[----:B------:R-:W3:Y:S04]  /*10130*/  LDL.LU R149, [R1+0x27c] ;  /* 0x00027c0001957983 */ /* 0x000ee80000300800 */
[----:B------:R0:W-:Y:S04]  /*10140*/  STL [R1+0x270], R0 ;  /* 0x0002700001007387 */ /* 0x0001e80000100800 */
[----:B-1----:R-:W3:Y:S04]  /*10150*/  LDL.LU R148, [R1+0x280] ;  /* 0x0002800001947983 */ /* 0x002ee80000300800 */
        /* <DEDUP_REMOVED lines=11> */
[----:B0-----:R-:W3:Y:S04]  /*10210*/  LDL.LU R136, [R1+0x2b0] ;  /* 0x0002b00001887983 */ /* 0x001ee80000300800 */
[----:B------:R-:W3:Y:S01]  /*10220*/  LDL.LU R0, [R1+0x2b4] ;  /* 0x0002b40001007983 */ /* 0x000ee20000300800 */
[----:B--2---:R-:W-:-:S05]  /*10230*/  FADD R151, R33, R151 ;  /* 0x0000009721977221 */ /* 0x004fca0000000000 */
[----:B------:R0:W-:Y:S01]  /*10240*/  STL [R1+0x274], R151 ;  /* 0x0002749701007387 */ /* 0x0001e20000100800 */
[----:B----4-:R-:W-:-:S05]  /*10250*/  FADD R150, R34, R150 ;  /* 0x0000009622967221 */ /* 0x010fca0000000000 */
[----:B------:R1:W-:Y:S01]  /*10260*/  STL [R1+0x278], R150 ;  /* 0x0002789601007387 */ /* 0x0003e20000100800 */
[----:B---3--:R-:W-:-:S05]  /*10270*/  FADD R149, R35, R149 ;  /* 0x0000009523957221 */ /* 0x008fca0000000000 */
[----:B------:R2:W-:Y:S01]  /*10280*/  STL [R1+0x27c], R149 ;  /* 0x00027c9501007387 */ /* 0x0005e20000100800 */
[----:B------:R-:W-:-:S01]  /*10290*/  FADD R148, R36, R148 ;  /* 0x0000009424947221 */ /* 0x000fc20000000000 */
[----:B------:R-:W-:-:S04]  /*102a0*/  FADD R147, R37, R147 ;  /* 0x0000009325937221 */ /* 0x000fc80000000000 */
[----:B------:R3:W-:Y:S01]  /*102b0*/  STL [R1+0x280], R148 ;  /* 0x0002809401007387 */ /* 0x0007e20000100800 */
[----:B------:R-:W-:-:S03]  /*102c0*/  FADD R146, R38, R146 ;  /* 0x0000009226927221 */ /* 0x000fc60000000000 */
        /* <DEDUP_REMOVED lines=20> */
[----:B0-----:R-:W4:Y:S01]  /*10410*/  LDL.LU R151, [R1+0x2b8] ;  /* 0x0002b80001977983 */ /* 0x001f220000300800 */
[----:B------:R-:W-:-:S03]  /*10420*/  FADD R0, R49, R0 ;  /* 0x0000000031007221 */ /* 0x000fc60000000000 */
[----:B------:R0:W-:Y:S04]  /*10430*/  STL [R1+0x2ac], R137 ;  /* 0x0002ac8901007387 */ /* 0x0001e80000100800 */
[----:B-1----:R-:W4:Y:S04]  /*10440*/  LDL.LU R150, [R1+0x2bc] ;  /* 0x0002bc0001967983 */ /* 0x002f280000300800 */
[----:B------:R1:W-:Y:S04]  /*10450*/  STL [R1+0x2b0], R136 ;  /* 0x0002b08801007387 */ /* 0x0003e80000100800 */
[----:B--2---:R-:W2:Y:S04]  /*10460*/  LDL.LU R149, [R1+0x2c0] ;  /* 0x0002c00001957983 */ /* 0x004ea80000300800 */
[----:B------:R1:W-:Y:S04]  /*10470*/  STL [R1+0x2b4], R0 ;  /* 0x0002b40001007387 */ /* 0x0003e80000100800 */
[----:B---3--:R-:W3:Y:S04]  /*10480*/  LDL.LU R148, [R1+0x2c4] ;  /* 0x0002c40001947983 */ /* 0x008ee80000300800 */
[----:B----4-:R-:W4:Y:S04]  /*10490*/  LDL.LU R147, [R1+0x2c8] ;  /* 0x0002c80001937983 */ /* 0x010f280000300800 */
[----:B------:R-:W4:Y:S04]  /*104a0*/  LDL.LU R146, [R1+0x2cc] ;  /* 0x0002cc0001927983 */ /* 0x000f280000300800 */
        /* <DEDUP_REMOVED lines=8> */
[----:B0-----:R-:W4:Y:S04]  /*10530*/  LDL.LU R137, [R1+0x2f0] ;  /* 0x0002f00001897983 */ /* 0x001f280000300800 */
[----:B-1----:R-:W4:Y:S04]  /*10540*/  LDL.LU R136, [R1+0x2f4] ;  /* 0x0002f40001887983 */ /* 0x002f280000300800 */
[----:B------:R-:W4:Y:S01]  /*10550*/  LDL.LU R0, [R1+0x2f8] ;  /* 0x0002f80001007983 */ /* 0x000f220000300800 */
[----:B------:R-:W-:-:S01]  /*10560*/  FADD R151, R50, R151 ;  /* 0x0000009732977221 */ /* 0x000fc20000000000 */
[----:B------:R-:W-:-:S04]  /*10570*/  FADD R150, R51, R150 ;  /* 0x0000009633967221 */ /* 0x000fc80000000000 */
[----:B------:R0:W-:Y:S01]  /*10580*/  STL [R1+0x2b8], R151 ;  /* 0x0002b89701007387 */ /* 0x0001e20000100800 */
[----:B--2---:R-:W-:-:S03]  /*10590*/  FADD R149, R52, R149 ;  /* 0x0000009534957221 */ /* 0x004fc60000000000 */
[----:B------:R1:W-:Y:S01]  /*105a0*/  STL [R1+0x2bc], R150 ;  /* 0x0002bc9601007387 */ /* 0x0003e20000100800 */
[----:B---3--:R-:W-:-:S03]  /*105b0*/  FADD R148, R53, R148 ;  /* 0x0000009435947221 */ /* 0x008fc60000000000 */
[----:B------:R2:W-:Y:S01]  /*105c0*/  STL [R1+0x2c0], R149 ;  /* 0x0002c09501007387 */ /* 0x0005e20000100800 */
[----:B----4-:R-:W-:-:S03]  /*105d0*/  FADD R147, R54, R147 ;  /* 0x0000009336937221 */ /* 0x010fc60000000000 */
        /* <DEDUP_REMOVED lines=198> */
[----:B------:R-:W-:Y:S01]  /*11240*/  STL [R1+0x3c8], R151 ;  /* 0x0003c89701007387 */ /* 0x000fe20000100800 */
[----:B--2---:R-:W-:-:S03]  /*11250*/  FADD R149, R120, R149 ;  /* 0x0000009578957221 */ /* 0x004fc60000000000 */
[----:B------:R-:W-:Y:S01]  /*11260*/  STL [R1+0x3cc], R150 ;  /* 0x0003cc9601007387 */ /* 0x000fe20000100800 */
[----:B---3--:R-:W-:-:S03]  /*11270*/  FADD R148, R121, R148 ;  /* 0x0000009479947221 */ /* 0x008fc60000000000 */
[----:B------:R-:W-:Y:S01]  /*11280*/  STL [R1+0x3d0], R149 ;  /* 0x0003d09501007387 */ /* 0x000fe20000100800 */
[----:B----4-:R-:W-:-:S03]  /*11290*/  FADD R147, R122, R147 ;  /* 0x000000937a937221 */ /* 0x010fc60000000000 */
[----:B------:R-:W-:Y:S01]  /*112a0*/  STL [R1+0x3d4], R148 ;  /* 0x0003d49401007387 */ /* 0x000fe20000100800 */
[----:B------:R-:W-:-:S03]  /*112b0*/  FADD R146, R123, R146 ;  /* 0x000000927b927221 */ /* 0x000fc60000000000 */
        /* <DEDUP_REMOVED lines=17> */
[----:B------:R-:W-:-:S01]  /*113d0*/  FADD R137, R132, R137 ;  /* 0x0000008984897221 */ /* 0x000fc20000000000 */
[----:B------:R-:W-:Y:S02]  /*113e0*/  FADD R136, R133, R136 ;  /* 0x0000008885887221 */ /* 0x000fe40000000000 */
[----:B------:R-:W-:Y:S04]  /*113f0*/  STL [R1+0x3fc], R138 ;  /* 0x0003fc8a01007387 */ /* 0x000fe80000100800 */
[----:B------:R0:W-:Y:S04]  /*11400*/  STL [R1+0x404], R136 ;  /* 0x0004048801007387 */ /* 0x0001e80000100800 */
[----:B------:R1:W-:Y:S04]  /*11410*/  STL [R1+0x400], R137 ;  /* 0x0004008901007387 */ /* 0x0003e80000100800 */
[----:B0-----:R-:W2:Y:S01]  /*11420*/  LDL.LU R136, [R1+0x40c] ;  /* 0x00040c0001887983 */ /* 0x001ea20000300800 */
[----:B------:R-:W-:-:S03]  /*11430*/  FADD R0, R134, R0 ;  /* 0x0000000086007221 */ /* 0x000fc60000000000 */
[----:B-1----:R-:W3:Y:S04]  /*11440*/  LDL.LU R137, [R1+0x410] ;  /* 0x0004100001897983 */ /* 0x002ee80000300800 */
[----:B------:R-:W4:Y:S04]  /*11450*/  LDL.LU R138, [R1+0x414] ;  /* 0x00041400018a7983 */ /* 0x000f280000300800 */
[----:B------:R0:W-:Y:S04]  /*11460*/  STL [R1+0x408], R0 ;  /* 0x0004080001007387 */ /* 0x0001e80000100800 */
        /* <DEDUP_REMOVED lines=13> */
[----:B0-----:R-:W4:Y:S01]  /*11540*/  LDL.LU R0, [R1+0x44c] ;  /* 0x00044c0001007983 */ /* 0x001f220000300800 */
[----:B--2---:R-:W-:-:S05]  /*11550*/  FADD R136, R135, R136 ;  /* 0x0000008887887221 */ /* 0x004fca0000000000 */
[----:B------:R0:W-:Y:S04]  /*11560*/  STL [R1+0x40c], R136 ;  /* 0x00040c8801007387 */ /* 0x0001e80000100800 */
[----:B0-----:R-:W3:Y:S02]  /*11570*/  LDL.LU R136, [R1+0x4ac] ;  /* 0x0004ac0001887983 */ /* 0x001ee40000300800 */
[----:B---3--:R-:W-:-:S05]  /*11580*/  FADD R137, R136, R137 ;  /* 0x0000008988897221 */ /* 0x008fca0000000000 */
[----:B------:R0:W-:Y:S04]  /*11590*/  STL [R1+0x410], R137 ;  /* 0x0004108901007387 */ /* 0x0001e80000100800 */
[----:B0-----:R-:W4:Y:S02]  /*115a0*/  LDL.LU R137, [R1+0x4a8] ;  /* 0x0004a80001897983 */ /* 0x001f240000300800 */
[----:B----4-:R-:W-:-:S05]  /*115b0*/  FADD R138, R137, R138 ;  /* 0x0000008a898a7221 */ /* 0x010fca0000000000 */
[----:B------:R0:W-:Y:S04]  /*115c0*/  STL [R1+0x414], R138 ;  /* 0x0004148a01007387 */ /* 0x0001e80000100800 */
[----:B0-----:R-:W2:Y:S02]  /*115d0*/  LDL.LU R138, [R1+0x4a4] ;  /* 0x0004a400018a7983 */ /* 0x001ea40000300800 */
[----:B--2---:R-:W-:-:S05]  /*115e0*/  FADD R139, R138, R139 ;  /* 0x0000008b8a8b7221 */ /* 0x004fca0000000000 */
        /* <DEDUP_REMOVED lines=37> */
[----:B0-----:R-:W2:Y:S01]  /*11840*/  LDL.LU R151, [R1+0x470] ;  /* 0x0004700001977983 */ /* 0x001ea20000300800 */
[----:B------:R-:W-:Y:S01]  /*11850*/  UMOV UR6, URZ ;  /* 0x0000003f00067c82 */ /* 0x000fe20008000000 */
[----:B--2---:R-:W-:-:S05]  /*11860*/  FADD R0, R0, R151 ;  /* 0x0000009700007221 */ /* 0x004fca0000000000 */
[----:B------:R0:W-:Y:S02]  /*11870*/  STL [R1+0x44c], R0 ;  /* 0x00044c0001007387 */ /* 0x0001e40000100800 */
.L_x_28:
[----:B------:R-:W-:Y:S05]  /*11880*/  @!P1 BRA `(.L_x_29) ;  /* 0x0000000000049947 */ /* 0x000fea0003800000 */
[----:B------:R-:W-:Y:S01]  /*11890*/  BPT.TRAP 0x1 ;  /* 0x000000040000795c */ /* 0x000fe20000300000 */
.L_x_29:
[----:B0-----:R-:W2:Y:S04]  /*118a0*/  LDL R0, [R1+0x450] ;  /* 0x0004500001007983 */ /* 0x001ea80000100800 */
[----:B-----5:R0:W-:Y:S04]  /*118b0*/  STL [R1+0x470], R2 ;  /* 0x0004700201007387 */ /* 0x0201e80000100800 */
[----:B0-----:R-:W3:Y:S01]  /*118c0*/  LDL R2, [R1+0x454] ;  /* 0x0004540001027983 */ /* 0x001ee20000100800 */
[----:B--2---:R-:W-:Y:S01]  /*118d0*/  ISETP.NE.AND P0, PT, R0, RZ, PT ;  /* 0x000000ff0000720c */ /* 0x004fe20003f05270 */
[----:B------:R-:W-:-:S12]  /*118e0*/  IMAD.U32 R0, RZ, RZ, UR25 ;  /* 0x00000019ff007e24 */ /* 0x000fd8000f8e00ff */
[----:B------:R-:W-:-:S05]  /*118f0*/  @P0 LEA R0, R0, UR12, 0x3 ;  /* 0x0000000c00000c11 */ /* 0x000fca000f8e18ff */
[----:B------:R-:W-:-:S05]  /*11900*/  @P0 VIADD R0, R0, 0x18 ;  /* 0x0000001800000836 */ /* 0x000fca0000000000 */
[----:B---3--:R-:W-:Y:S02]  /*11910*/  @P0 PRMT R0, R2, 0x654, R0 ;  /* 0x0000065402000816 */ /* 0x008fe40000000000 */
[----:B------:R0:W5:Y:S01]  /*11920*/  LDL.LU R2, [R1+0x470] ;  /* 0x0004700001027983 */ /* 0x0001620000300800 */
[----:B------:R-:W-:Y:S01]  /*11930*/  UISETP.GT.U32.AND UP0, UPT, UR13, 0x1, UPT ;  /* 0x000000010d00788c */ /* 0x000fe2000bf04070 */
[----:B------:R0:W-:Y:S05]  /*11940*/  @P0 SYNCS.ARRIVE.TRANS64.RED.A1T0 RZ, [R0+URZ], RZ ;  /* 0x000000ff00ff09a7 */ /* 0x0001ea000810043f */
[----:B------:R-:W-:-:S13]  /*11950*/  PLOP3.LUT P0, PT, PT, PT, UP0, 0x80, 0x0 ;  /* 0x000000000000781c */ /* 0x000fda0003f0f008 */
[----:B0-----:R-:W-:Y:S05]  /*11960*/  @P0 BRA `(.L_x_30) ;  /* 0x0000000000040947 */ /* 0x001fea0003800000 */
[----:B------:R-:W-:Y:S01]  /*11970*/  BPT.TRAP 0x1 ;  /* 0x000000040000795c */ /* 0x000fe20000300000 */
.L_x_30:
[----:B------:R-:W-:Y:S02]  /*11980*/  UISETP.GT.AND UP2, UPT, UR26, 0x1, UPT ;  /* 0x000000011a00788c */ /* 0x000fe4000bf44270 */
[----:B------:R-:W-:Y:S02]  /*11990*/  UIADD3 UR23, UR23, 0x1, URZ ;  /* 0x0000000117177890 */ /* 0x000fe4000fffe03f */
[----:B------:R-:W-:Y:S02]  /*119a0*/  UIADD3 UR25, UR25, 0x1, URZ ;  /* 0x0000000119197890 */ /* 0x000fe4000fffe03f */
[----:B------:R-:W-:Y:S01]  /*119b0*/  PLOP3.LUT P0, PT, PT, PT, UP2, 0x80, 0x0 ;  /* 0x000000000000781c */ /* 0x000fe20003f0f028 */
[----:B------:R-:W-:Y:S02]  /*119c0*/  UISETP.NE.AND UP0, UPT, UR23, 0x3, UPT ;  /* 0x000000031700788c */ /* 0x000fe4000bf05270 */
[----:B------:R-:W-:Y:S02]  /*119d0*/  UIADD3 UR16, UR26, -0x1, URZ ;  /* 0xffffffff1a107890 */ /* 0x000fe4000fffe03f */
[----:B------:R-:W-:-:S02]  /*119e0*/  USEL UR8, URZ, 0x1, UP0 ;  /* 0x000000013f087887 */ /* 0x000fc40008000000 */
[----:B------:R-:W-:Y:S02]  /*119f0*/  UISETP.NE.AND UP1, UPT, UR25, 0x3, UPT ;  /* 0x000000031900788c */ /* 0x000fe4000bf25270 */
[----:B------:R-:W-:Y:S02]  /*11a00*/  ULOP3.LUT UR24, UR24, UR8, URZ, 0x3c, !UPT ;  /* 0x0000000818187292 */ /* 0x000fe4000f8e3c3f */
[----:B------:R-:W-:Y:S02]  /*11a10*/  USEL UR23, UR23, URZ, UP0 ;  /* 0x0000003f17177287 */ /* 0x000fe40008000000 */
[----:B------:R-:W-:Y:S01]  /*11a20*/  USEL UR25, UR25, URZ, UP1 ;  /* 0x0000003f19197287 */ /* 0x000fe20008800000 */
[----:B------:R-:W-:Y:S01]  /*11a30*/  UMOV UR8, 0x1 ;  /* 0x0000000100087882 */ /* 0x000fe20000000000 */
[----:B------:R-:W-:Y:S01]  /*11a40*/  UMOV UR26, UR16 ;  /* 0x00000010001a7c82 */ /* 0x000fe20008000000 */
[----:B------:R-:W-:Y:S09]  /*11a50*/  @P0 BRA `(.L_x_31) ;  /* 0xffffff74006c0947 */ /* 0x000ff2000383ffff */
.L_x_23:
[----:B------:R-:W-:-:S04]  /*11a60*/  UISETP.NE.AND UP0, UPT, UR6, URZ, UPT ;  /* 0x0000003f0600728c */ /* 0x000fc8000bf05270 */
[----:B------:R-:W-:-:S06]  /*11a70*/  USEL UR6, URZ, 0x1, !UP0 ;  /* 0x000000013f067887 */ /* 0x000fcc000c000000 */
[----:B------:R-:W-:-:S13]  /*11a80*/  ISETP.NE.AND P0, PT, RZ, UR6, PT ;  /* 0x00000006ff007c0c */ /* 0x000fda000bf05270 */
[----:B------:R-:W-:Y:S05]  /*11a90*/  @!P0 BRA `(.L_x_32) ;  /* 0x0000003800188947 */ /* 0x000fea0003800000 */
[----:B------:R2:W-:Y:S04]  /*11aa0*/  STL [R1+0x628], R41 ;  /* 0x0006282901007387 */ /* 0x0005e80000100800 */
[----:B--2---:R-:W2:Y:S04]  /*11ab0*/  LDL.LU R41, [R1] ;  /* 0x0000000001297983 */ /* 0x004ea80000300800 */
[----:B------:R3:W-:Y:S04]  /*11ac0*/  STL [R1+0x624], R42 ;  /* 0x0006242a01007387 */ /* 0x0007e80000100800 */
[----:B---3--:R-:W3:Y:S04]  /*11ad0*/  LDL.LU R42, [R1+0x4] ;  /* 0x00000400012a7983 */ /* 0x008ee80000300800 */
[----:B------:R4:W-:Y:S04]  /*11ae0*/  STL [R1+0x620], R43 ;  /* 0x0006202b01007387 */ /* 0x0009e80000100800 */
[----:B----4-:R-:W4:Y:S04]  /*11af0*/  LDL.LU R43, [R1+0x8] ;  /* 0x00000800012b7983 */ /* 0x010f280000300800 */
[----:B------:R0:W-:Y:S04]  /*11b00*/  STL [R1+0x61c], R44 ;  /* 0x00061c2c01007387 */ /* 0x0001e80000100800 */
[----:B0-----:R-:W4:Y:S04]  /*11b10*/  LDL.LU R44, [R1+0xc] ;  /* 0x00000c00012c7983 */ /* 0x001f280000300800 */
        /* <DEDUP_REMOVED lines=144> */
[----:B------:R-:W4:Y:S04]  /*12420*/  LDL.LU R0, [R1+0x204] ;  /* 0x0002040001007983 */ /* 0x000f280000300800 */
        /* <DEDUP_REMOVED lines=69> */
[----:B0-----:R-:W4:Y:S01]  /*12880*/  LDL.LU R151, [R1+0x130] ;  /* 0x0001300001977983 */ /* 0x001f220000300800 */
[----:B--2--5:R-:W-:Y:S01]  /*12890*/  FADD R2, R41, R2 ;  /* 0x0000000229027221 */ /* 0x024fe20000000000 */
[----:B---3--:R-:W-:Y:S01]  /*128a0*/  FADD R3, R42, R3 ;  /* 0x000000032a037221 */ /* 0x008fe20000000000 */
[----:B----4-:R-:W-:Y:S01]  /*128b0*/  FADD R4, R43, R4 ;  /* 0x000000042b047221 */ /* 0x010fe20000000000 */
[----:B------:R-:W2:Y:S01]  /*128c0*/  LDL.LU R41, [R1+0x628] ;  /* 0x0006280001297983 */ /* 0x000ea20000300800 */
[----:B------:R-:W-:Y:S01]  /*128d0*/  FADD R5, R44, R5 ;  /* 0x000000052c057221 */ /* 0x000fe20000000000 */
[----:B------:R-:W-:-:S02]  /*128e0*/  FADD R6, R45, R6 ;  /* 0x000000062d067221 */ /* 0x000fc40000000000 */
[----:B------:R-:W3:Y:S01]  /*128f0*/  LDL.LU R42, [R1+0x624] ;  /* 0x00062400012a7983 */ /* 0x000ee20000300800 */
[----:B------:R-:W-:-:S03]  /*12900*/  FADD R7, R46, R7 ;  /* 0x000000072e077221 */ /* 0x000fc60000000000 */
[----:B------:R-:W4:Y:S01]  /*12910*/  LDL.LU R43, [R1+0x620] ;  /* 0x00062000012b7983 */ /* 0x000f220000300800 */
[----:B------:R-:W-:-:S03]  /*12920*/  FADD R8, R47, R8 ;  /* 0x000000082f087221 */ /* 0x000fc60000000000 */
[----:B------:R-:W2:Y:S01]  /*12930*/  LDL.LU R44, [R1+0x61c] ;  /* 0x00061c00012c7983 */ /* 0x000ea20000300800 */
[----:B------:R-:W-:-:S03]  /*12940*/  FADD R9, R48, R9 ;  /* 0x0000000930097221 */ /* 0x000fc60000000000 */
        /* <DEDUP_REMOVED lines=133> */
[----:B------:R-:W-:Y:S01]  /*131a0*/  FADD R204, R115, R204 ;  /* 0x000000cc73cc7221 */ /* 0x000fe20000000000 */
[----:B------:R-:W-:Y:S02]  /*131b0*/  FADD R118, R119, R118 ;  /* 0x0000007677767221 */ /* 0x000fe40000000000 */
[----:B------:R-:W2:Y:S01]  /*131c0*/  LDL.LU R112, [R1+0x50c] ;  /* 0x00050c0001707983 */ /* 0x000ea20000300800 */
[----:B------:R-:W-:-:S03]  /*131d0*/  FADD R205, R116, R205 ;  /* 0x000000cd74cd7221 */ /* 0x000fc60000000000 */
[----:B------:R-:W2:Y:S01]  /*131e0*/  LDL.LU R113, [R1+0x508] ;  /* 0x0005080001717983 */ /* 0x000ea20000300800 */
[----:B------:R-:W-:-:S03]  /*131f0*/  FADD R0, R117, R0 ;  /* 0x0000000075007221 */ /* 0x000fc60000000000 */
[----:B------:R-:W2:Y:S01]  /*13200*/  LDL.LU R114, [R1+0x504] ;  /* 0x0005040001727983 */ /* 0x000ea20000300800 */
[----:B------:R-:W-:-:S03]  /*13210*/  FADD R208, R149, R208 ;  /* 0x000000d095d07221 */ /* 0x000fc60000000000 */
[----:B------:R-:W2:Y:S04]  /*13220*/  LDL.LU R115, [R1+0x500] ;  /* 0x0005000001737983 */ /* 0x000ea80000300800 */
[----:B------:R-:W2:Y:S01]  /*13230*/  LDL.LU R116, [R1+0x4fc] ;  /* 0x0004fc0001747983 */ /* 0x000ea20000300800 */
[----:B------:R-:W-:Y:S01]  /*13240*/  FADD R207, R150, R207 ;  /* 0x000000cf96cf7221 */ /* 0x000fe20000000000 */
[----:B------:R-:W-:Y:S01]  /*13250*/  FADD R206, R151, R206 ;  /* 0x000000ce97ce7221 */ /* 0x000fe20000000000 */
[----:B------:R-:W-:Y:S01]  /*13260*/  FADD R237, R120, R237 ;  /* 0x000000ed78ed7221 */ /* 0x000fe20000000000 */
[----:B------:R-:W3:Y:S01]  /*13270*/  LDL.LU R117, [R1+0x1b8] ;  /* 0x0001b80001757983 */ /* 0x000ee20000300800 */
[----:B------:R-:W-:Y:S01]  /*13280*/  FADD R236, R121, R236 ;  /* 0x000000ec79ec7221 */ /* 0x000fe20000000000 */
[----:B------:R-:W-:Y:S01]  /*13290*/  FADD R235, R122, R235 ;  /* 0x000000eb7aeb7221 */ /* 0x000fe20000000000 */
[----:B------:R-:W-:Y:S01]  /*132a0*/  FADD R234, R123, R234 ;  /* 0x000000ea7bea7221 */ /* 0x000fe20000000000 */
[----:B------:R-:W3:Y:S01]  /*132b0*/  LDL.LU R149, [R1+0x208] ;  /* 0x0002080001957983 */ /* 0x000ee20000300800 */
[----:B------:R-:W-:Y:S01]  /*132c0*/  FADD R233, R124, R233 ;  /* 0x000000e97ce97221 */ /* 0x000fe20000000000 */
[----:B------:R-:W-:Y:S01]  /*132d0*/  FADD R232, R125, R232 ;  /* 0x000000e87de87221 */ /* 0x000fe20000000000 */
[----:B------:R-:W-:Y:S01]  /*132e0*/  FADD R231, R126, R231 ;  /* 0x000000e77ee77221 */ /* 0x000fe20000000000 */
[----:B------:R0:W-:Y:S01]  /*132f0*/  STL [R1+0x200], R118 ;  /* 0x0002007601007387 */ /* 0x0001e20000100800 */
[----:B------:R-:W-:Y:S01]  /*13300*/  FADD R230, R127, R230 ;  /* 0x000000e67fe67221 */ /* 0x000fe20000000000 */
        /* <DEDUP_REMOVED lines=8> */
[----:B0-----:R-:W4:Y:S01]  /*13390*/  LDL.LU R118, [R1+0x1bc] ;  /* 0x0001bc0001767983 */ /* 0x001f220000300800 */
[----:B------:R-:W-:Y:S01]  /*133a0*/  FADD R215, R142, R215 ;  /* 0x000000d78ed77221 */ /* 0x000fe20000000000 */
[----:B------:R-:W-:Y:S01]  /*133b0*/  FADD R224, R133, R224 ;  /* 0x000000e085e07221 */ /* 0x000fe20000000000 */
[----:B------:R-:W-:Y:S01]  /*133c0*/  FADD R214, R143, R214 ;  /* 0x000000d68fd67221 */ /* 0x000fe20000000000 */
[----:B------:R0:W-:Y:S01]  /*133d0*/  STL [R1+0x204], R0 ;  /* 0x0002040001007387 */ /* 0x0001e20000100800 */
[----:B------:R-:W-:Y:S01]  /*133e0*/  FADD R223, R134, R223 ;  /* 0x000000df86df7221 */ /* 0x000fe20000000000 */
[----:B------:R-:W-:Y:S01]  /*133f0*/  FADD R213, R144, R213 ;  /* 0x000000d590d57221 */ /* 0x000fe20000000000 */
[----:B------:R-:W-:Y:S01]  /*13400*/  FADD R222, R135, R222 ;  /* 0x000000de87de7221 */ /* 0x000fe20000000000 */
[----:B------:R-:W4:Y:S01]  /*13410*/  LDL.LU R150, [R1+0x20c] ;  /* 0x00020c0001967983 */ /* 0x000f220000300800 */
[----:B------:R-:W-:Y:S01]  /*13420*/  FADD R212, R145, R212 ;  /* 0x000000d491d47221 */ /* 0x000fe20000000000 */
[----:B------:R-:W-:Y:S01]  /*13430*/  FADD R221, R136, R221 ;  /* 0x000000dd88dd7221 */ /* 0x000fe20000000000 */
[----:B------:R-:W-:Y:S01]  /*13440*/  FADD R211, R146, R211 ;  /* 0x000000d392d37221 */ /* 0x000fe20000000000 */
[----:B------:R-:W2:Y:S01]  /*13450*/  LDL.LU R119, [R1+0x1c0] ;  /* 0x0001c00001777983 */ /* 0x000ea20000300800 */
[----:B------:R-:W-:Y:S01]  /*13460*/  FADD R220, R137, R220 ;  /* 0x000000dc89dc7221 */ /* 0x000fe20000000000 */
[----:B------:R-:W-:Y:S01]  /*13470*/  FADD R210, R147, R210 ;  /* 0x000000d293d27221 */ /* 0x000fe20000000000 */
[----:B------:R-:W-:Y:S01]  /*13480*/  FADD R219, R138, R219 ;  /* 0x000000db8adb7221 */ /* 0x000fe20000000000 */
[----:B------:R-:W2:Y:S01]  /*13490*/  LDL.LU R151, [R1+0x210] ;  /* 0x0002100001977983 */ /* 0x000ea20000300800 */
[----:B------:R-:W-:-:S03]  /*134a0*/  FADD R209, R148, R209 ;  /* 0x000000d194d17221 */ /* 0x000fc60000000000 */
[----:B------:R-:W2:Y:S04]  /*134b0*/  LDL.LU R120, [R1+0x1c4] ;  /* 0x0001c40001787983 */ /* 0x000ea80000300800 */
[----:B0-----:R-:W2:Y:S04]  /*134c0*/  LDL.LU R0, [R1+0x214] ;  /* 0x0002140001007983 */ /* 0x001ea80000300800 */
        /* <DEDUP_REMOVED lines=28> */
[----:B---3--:R-:W-:-:S03]  /*13690*/  FADD R149, R117, R149 ;  /* 0x0000009575957221 */ /* 0x008fc60000000000 */
[----:B------:R-:W3:Y:S04]  /*136a0*/  LDL.LU R117, [R1+0x4f8] ;  /* 0x0004f80001757983 */ /* 0x000ee80000300800 */
[----:B------:R0:W-:Y:S04]  /*136b0*/  STL [R1+0x208], R149 ;  /* 0x0002089501007387 */ /* 0x0001e80000100800 */
[----:B0-----:R-:W3:Y:S01]  /*136c0*/  LDL.LU R149, [R1+0x250] ;  /* 0x0002500001957983 */ /* 0x001ee20000300800 */
[----:B----4-:R-:W-:-:S03]  /*136d0*/  FADD R150, R118, R150 ;  /* 0x0000009676967221 */ /* 0x010fc60000000000 */
[----:B------:R-:W4:Y:S04]  /*136e0*/  LDL.LU R118, [R1+0x4f4] ;  /* 0x0004f40001767983 */ /* 0x000f280000300800 */
[----:B------:R0:W-:Y:S01]  /*136f0*/  STL [R1+0x20c], R150 ;  /* 0x00020c9601007387 */ /* 0x0001e20000100800 */
[----:B--2---:R-:W-:-:S03]  /*13700*/  FADD R151, R119, R151 ;  /* 0x0000009777977221 */ /* 0x004fc60000000000 */
[----:B0-----:R-:W2:Y:S04]  /*13710*/  LDL.LU R150, [R1+0x254] ;  /* 0x0002540001967983 */ /* 0x001ea80000300800 */
[----:B------:R-:W4:Y:S04]  /*13720*/  LDL.LU R119, [R1+0x4f0] ;  /* 0x0004f00001777983 */ /* 0x000f280000300800 */
[----:B------:R0:W-:Y:S04]  /*13730*/  STL [R1+0x210], R151 ;  /* 0x0002109701007387 */ /* 0x0001e80000100800 */
[----:B0-----:R-:W4:Y:S01]  /*13740*/  LDL.LU R151, [R1+0x258] ;  /* 0x0002580001977983 */ /* 0x001f220000300800 */
[----:B------:R-:W-:Y:S01]  /*13750*/  FADD R0, R120, R0 ;  /* 0x0000000078007221 */ /* 0x000fe20000000000 */
[----:B------:R-:W-:-:S02]  /*13760*/  FADD R122, R121, R122 ;  /* 0x0000007a797a7221 */ /* 0x000fc40000000000 */
[----:B------:R-:W4:Y:S01]  /*13770*/  LDL.LU R120, [R1+0x4ec] ;  /* 0x0004ec0001787983 */ /* 0x000f220000300800 */
[----:B------:R-:W-:-:S03]  /*13780*/  FADD R124, R123, R124 ;  /* 0x0000007c7b7c7221 */ /* 0x000fc60000000000 */
[----:B------:R0:W-:Y:S01]  /*13790*/  STL [R1+0x214], R0 ;  /* 0x0002140001007387 */ /* 0x0001e20000100800 */
[----:B------:R-:W-:-:S03]  /*137a0*/  FADD R126, R125, R126 ;  /* 0x0000007e7d7e7221 */ /* 0x000fc60000000000 */
[----:B0-----:R-:W4:Y:S04]  /*137b0*/  LDL.LU R0, [R1+0x25c] ;  /* 0x00025c0001007983 */ /* 0x001f280000300800 */
[----:B------:R-:W4:Y:S04]  /*137c0*/  LDL.LU R121, [R1+0x4e8] ;  /* 0x0004e80001797983 */ /* 0x000f280000300800 */
[----:B------:R0:W-:Y:S01]  /*137d0*/  STL [R1+0x218], R122 ;  /* 0x0002187a01007387 */ /* 0x0001e20000100800 */
[----:B------:R-:W-:Y:S01]  /*137e0*/  FADD R128, R127, R128 ;  /* 0x000000807f807221 */ /* 0x000fe20000000000 */
[----:B------:R-:W-:-:S02]  /*137f0*/  FADD R139, R129, R139 ;  /* 0x0000008b818b7221 */ /* 0x000fc40000000000 */
[----:B0-----:R-:W4:Y:S04]  /*13800*/  LDL.LU R122, [R1+0x4e4] ;  /* 0x0004e400017a7983 */ /* 0x001f280000300800 */
[----:B------:R-:W4:Y:S04]  /*13810*/  LDL.LU R123, [R1+0x4e0] ;  /* 0x0004e000017b7983 */ /* 0x000f280000300800 */
[----:B------:R0:W-:Y:S01]  /*13820*/  STL [R1+0x21c], R124 ;  /* 0x00021c7c01007387 */ /* 0x0001e20000100800 */
[----:B------:R-:W-:-:S03]  /*13830*/  FADD R140, R130, R140 ;  /* 0x0000008c828c7221 */ /* 0x000fc60000000000 */
        /* <DEDUP_REMOVED lines=34> */
[----:B------:R0:W-:Y:S04]  /*13a60*/  STL [R1+0x240], R145 ;  /* 0x0002409101007387 */ /* 0x0001e80000100800 */
[----:B0-----:R-:W4:Y:S04]  /*13a70*/  LDL.LU R145, [R1+0x278] ;  /* 0x0002780001917983 */ /* 0x001f280000300800 */
[----:B------:R-:W4:Y:S04]  /*13a80*/  LDL.LU R136, [R1+0x4ac] ;  /* 0x0004ac0001887983 */ /* 0x000f280000300800 */
[----:B------:R0:W-:Y:S04]  /*13a90*/  STL [R1+0x244], R146 ;  /* 0x0002449201007387 */ /* 0x0001e80000100800 */
[----:B0-----:R-:W4:Y:S04]  /*13aa0*/  LDL.LU R146, [R1+0x27c] ;  /* 0x00027c0001927983 */ /* 0x001f280000300800 */
[----:B------:R-:W4:Y:S04]  /*13ab0*/  LDL.LU R137, [R1+0x4a8] ;  /* 0x0004a80001897983 */ /* 0x000f280000300800 */
[----:B------:R0:W-:Y:S04]  /*13ac0*/  STL [R1+0x248], R147 ;  /* 0x0002489301007387 */ /* 0x0001e80000100800 */
[----:B0-----:R-:W4:Y:S04]  /*13ad0*/  LDL.LU R147, [R1+0x280] ;  /* 0x0002800001937983 */ /* 0x001f280000300800 */
[----:B------:R-:W4:Y:S01]  /*13ae0*/  LDL.LU R138, [R1+0x4a4] ;  /* 0x0004a400018a7983 */ /* 0x000f220000300800 */
[----:B---3--:R-:W-:-:S03]  /*13af0*/  FADD R149, R24, R149 ;  /* 0x0000009518957221 */ /* 0x008fc60000000000 */
[----:B------:R0:W-:Y:S04]  /*13b00*/  STL [R1+0x24c], R148 ;  /* 0x00024c9401007387 */ /* 0x0001e80000100800 */
[----:B0-----:R-:W3:Y:S04]  /*13b10*/  LDL.LU R148, [R1+0x284] ;  /* 0x0002840001947983 */ /* 0x001ee80000300800 */
[----:B------:R0:W-:Y:S01]  /*13b20*/  STL [R1+0x250], R149 ;  /* 0x0002509501007387 */ /* 0x0001e20000100800 */
[----:B--2---:R-:W-:-:S03]  /*13b30*/  FADD R150, R25, R150 ;  /* 0x0000009619967221 */ /* 0x004fc60000000000 */
[----:B0-----:R-:W2:Y:S04]  /*13b40*/  LDL.LU R149, [R1+0x288] ;  /* 0x0002880001957983 */ /* 0x001ea80000300800 */
[----:B------:R0:W-:Y:S04]  /*13b50*/  STL [R1+0x254], R150 ;  /* 0x0002549601007387 */ /* 0x0001e80000100800 */
[----:B0-----:R-:W2:Y:S01]  /*13b60*/  LDL.LU R150, [R1+0x28c] ;  /* 0x00028c0001967983 */ /* 0x001ea20000300800 */
[----:B----4-:R-:W-:-:S05]  /*13b70*/  FADD R151, R26, R151 ;  /* 0x000000971a977221 */ /* 0x010fca0000000000 */
[----:B------:R0:W-:Y:S04]  /*13b80*/  STL [R1+0x258], R151 ;  /* 0x0002589701007387 */ /* 0x0001e80000100800 */
[----:B0-----:R-:W4:Y:S01]  /*13b90*/  LDL.LU R151, [R1+0x290] ;  /* 0x0002900001977983 */ /* 0x001f220000300800 */
[----:B------:R-:W-:-:S03]  /*13ba0*/  FADD R0, R27, R0 ;  /* 0x000000001b007221 */ /* 0x000fc60000000000 */
[----:B------:R-:W4:Y:S04]  /*13bb0*/  LDL.LU R27, [R1+0x2c8] ;  /* 0x0002c800011b7983 */ /* 0x000f280000300800 */
[----:B------:R-:W4:Y:S04]  /*13bc0*/  LDL.LU R26, [R1+0x2cc] ;  /* 0x0002cc00011a7983 */ /* 0x000f280000300800 */
[----:B------:R-:W4:Y:S04]  /*13bd0*/  LDL.LU R25, [R1+0x2d0] ;  /* 0x0002d00001197983 */ /* 0x000f280000300800 */
[----:B------:R0:W-:Y:S04]  /*13be0*/  STL [R1+0x25c], R0 ;  /* 0x00025c0001007387 */ /* 0x0001e80000100800 */
[----:B------:R-:W4:Y:S04]  /*13bf0*/  LDL.LU R24, [R1+0x2d4] ;  /* 0x0002d40001187983 */ /* 0x000f280000300800 */
[----:B0-----:R-:W4:Y:S01]  /*13c00*/  LDL.LU R0, [R1+0x2d8] ;  /* 0x0002d80001007983 */ /* 0x001f220000300800 */
[----:B------:R-:W-:-:S05]  /*13c10*/  FADD R139, R28, R139 ;  /* 0x0000008b1c8b7221 */ /* 0x000fca0000000000 */
[----:B------:R0:W-:Y:S04]  /*13c20*/  STL [R1+0x260], R139 ;  /* 0x0002608b01007387 */ /* 0x0001e80000100800 */
[----:B0-----:R-:W4:Y:S01]  /*13c30*/  LDL.LU R139, [R1+0x4a0] ;  /* 0x0004a000018b7983 */ /* 0x001f220000300800 */
[----:B------:R-:W-:-:S03]  /*13c40*/  FADD R140, R29, R140 ;  /* 0x0000008c1d8c7221 */ /* 0x000fc60000000000 */
[----:B------:R-:W4:Y:S04]  /*13c50*/  LDL.LU R28, [R1+0x2c4] ;  /* 0x0002c400011c7983 */ /* 0x000f280000300800 */
        /* <DEDUP_REMOVED lines=30> */
[----:B---3--:R-:W-:-:S03]  /*13e40*/  FADD R148, R37, R148 ;  /* 0x0000009425947221 */ /* 0x008fc60000000000 */
[----:B------:R-:W3:Y:S04]  /*13e50*/  LDL.LU R36, [R1+0x2a4] ;  /* 0x0002a40001247983 */ /* 0x000ee80000300800 */
[----:B------:R0:W-:Y:S01]  /*13e60*/  STL [R1+0x284], R148 ;  /* 0x0002849401007387 */ /* 0x0001e20000100800 */
[----:B--2---:R-:W-:-:S03]  /*13e70*/  FADD R149, R38, R149 ;  /* 0x0000009526957221 */ /* 0x004fc60000000000 */
[----:B0-----:R-:W2:Y:S04]  /*13e80*/  LDL.LU R148, [R1+0x47c] ;  /* 0x00047c0001947983 */ /* 0x001ea80000300800 */
[----:B------:R-:W2:Y:S04]  /*13e90*/  LDL.LU R37, [R1+0x2a0] ;  /* 0x0002a00001257983 */ /* 0x000ea80000300800 */
[----:B------:R0:W-:Y:S01]  /*13ea0*/  STL [R1+0x288], R149 ;  /* 0x0002889501007387 */ /* 0x0001e20000100800 */
[----:B------:R-:W-:-:S03]  /*13eb0*/  FADD R150, R39, R150 ;  /* 0x0000009627967221 */ /* 0x000fc60000000000 */
[----:B0-----:R-:W2:Y:S04]  /*13ec0*/  LDL.LU R149, [R1+0x478] ;  /* 0x0004780001957983 */ /* 0x001ea80000300800 */
[----:B------:R-:W2:Y:S04]  /*13ed0*/  LDL.LU R38, [R1+0x29c] ;  /* 0x00029c0001267983 */ /* 0x000ea80000300800 */
[----:B------:R0:W-:Y:S01]  /*13ee0*/  STL [R1+0x28c], R150 ;  /* 0x00028c9601007387 */ /* 0x0001e20000100800 */
[----:B----4-:R-:W-:-:S03]  /*13ef0*/  FADD R151, R40, R151 ;  /* 0x0000009728977221 */ /* 0x010fc60000000000 */
[----:B0-----:R-:W4:Y:S04]  /*13f00*/  LDL.LU R150, [R1+0x474] ;  /* 0x0004740001967983 */ /* 0x001f280000300800 */
[----:B------:R-:W4:Y:S04]  /*13f10*/  LDL.LU R39, [R1+0x298] ;  /* 0x0002980001277983 */ /* 0x000f280000300800 */
[----:B------:R0:W-:Y:S04]  /*13f20*/  STL [R1+0x290], R151 ;  /* 0x0002909701007387 */ /* 0x0001e80000100800 */
[----:B0-----:R-:W4:Y:S04]  /*13f30*/  LDL.LU R151, [R1+0x470] ;  /* 0x0004700001977983 */ /* 0x001f280000300800 */
[----:B------:R-:W4:Y:S01]  /*13f40*/  LDL.LU R40, [R1+0x294] ;  /* 0x0002940001287983 */ /* 0x000f220000300800 */
        /* <DEDUP_REMOVED lines=13> */
[----:B---3--:R-:W-:Y:S01]  /*14020*/  FADD R36, R45, R36 ;  /* 0x000000242d247221 */ /* 0x008fe20000000000 */
[----:B--2---:R-:W-:Y:S01]  /*14030*/  FADD R37, R44, R37 ;  /* 0x000000252c257221 */ /* 0x004fe20000000000 */
[----:B------:R-:W-:Y:S01]  /*14040*/  FADD R38, R43, R38 ;  /* 0x000000262b267221 */ /* 0x000fe20000000000 */
[----:B----4-:R-:W-:Y:S01]  /*14050*/  FADD R39, R42, R39 ;  /* 0x000000272a277221 */ /* 0x010fe20000000000 */
[----:B------:R-:W-:-:S05]  /*14060*/  FADD R40, R41, R40 ;  /* 0x0000002829287221 */ /* 0x000fca0000000000 */
[----:B------:R0:W-:Y:S04]  /*14070*/  STL [R1+0x294], R40 ;  /* 0x0002942801007387 */ /* 0x0001e80000100800 */
        /* <DEDUP_REMOVED lines=14> */
[----:B------:R-:W4:Y:S04]  /*14160*/  LDL.LU R53, [R1+0x2dc] ;  /* 0x0002dc0001357983 */ /* 0x000f280000300800 */
[----:B------:R1:W-:Y:S04]  /*14170*/  STL [R1+0x2d0], R25 ;  /* 0x0002d01901007387 */ /* 0x0003e80000100800 */
[----:B------:R-:W4:Y:S04]  /*14180*/  LDL.LU R52, [R1+0x2e0] ;  /* 0x0002e00001347983 */ /* 0x000f280000300800 */
[----:B------:R1:W-:Y:S04]  /*14190*/  STL [R1+0x2d4], R24 ;  /* 0x0002d41801007387 */ /* 0x0003e80000100800 */
        /* <DEDUP_REMOVED lines=13> */
[----:B--2---:R-:W2:Y:S04]  /*14270*/  LDL.LU R39, [R1+0x314] ;  /* 0x0003140001277983 */ /* 0x004ea80000300800 */
[----:B---3--:R-:W3:Y:S04]  /*14280*/  LDL.LU R38, [R1+0x318] ;  /* 0x0003180001267983 */ /* 0x008ee80000300800 */
[----:B----4-:R-:W4:Y:S04]  /*14290*/  LDL.LU R37, [R1+0x31c] ;  /* 0x00031c0001257983 */ /* 0x010f280000300800 */
[----:B-1----:R-:W4:Y:S04]  /*142a0*/  LDL.LU R36, [R1+0x320] ;  /* 0x0003200001247983 */ /* 0x002f280000300800 */
        /* <DEDUP_REMOVED lines=12> */
[----:B------:R-:W4:Y:S01]  /*14370*/  LDL.LU R0, [R1+0x354] ;  /* 0x0003540001007983 */ /* 0x000f220000300800 */
[----:B------:R-:W-:Y:S01]  /*14380*/  FADD R53, R59, R53 ;  /* 0x000000353b357221 */ /* 0x000fe20000000000 */
        /* <DEDUP_REMOVED lines=74> */
[----:B--2---:R-:W2:Y:S04]  /*14830*/  LDL.LU R40, [R1+0x38c] ;  /* 0x00038c0001287983 */ /* 0x004ea80000300800 */
        /* <DEDUP_REMOVED lines=167> */
[----:B------:R-:W-:Y:S01]  /*152b0*/  FADD R24, R150, R24 ;  /* 0x0000001896187221 */ /* 0x000fe20000000000 */
[----:B------:R-:W-:-:S05]  /*152c0*/  FADD R0, R0, R151 ;  /* 0x0000009700007221 */ /* 0x000fca0000000000 */
[----:B------:R0:W-:Y:S04]  /*152d0*/  STL [R1+0x44c], R0 ;  /* 0x00044c0001007387 */ /* 0x0001e80000100800 */
[----:B------:R0:W-:Y:S04]  /*152e0*/  STL [R1+0x444], R25 ;  /* 0x0004441901007387 */ /* 0x0001e80000100800 */
[----:B------:R0:W-:Y:S02]  /*152f0*/  STL [R1+0x448], R24 ;  /* 0x0004481801007387 */ /* 0x0001e40000100800 */
.L_x_32:
[----:B0-----:R-:W0:Y:S02]  /*15300*/  LDC R0, c[0x0][0x28c] ;  /* 0x0000a300ff007b82 */ /* 0x001e240000000800 */
[----:B0-----:R-:W-:-:S13]  /*15310*/  ISETP.GE.AND P0, PT, R0, 0x1, PT ;  /* 0x000000010000780c */ /* 0x001fda0003f06270 */
[----:B------:R-:W-:Y:S05]  /*15320*/  @!P0 BRA `(.L_x_33) ;  /* 0x0000000000648947 */ /* 0x000fea0003800000 */
[----:B------:R-:W-:-:S06]  /*15330*/  UISETP.NE.AND UP0, UPT, UR22, 0x3, UPT ;  /* 0x000000031600788c */ /* 0x000fcc000bf05270 */
[----:B------:R-:W-:-:S13]  /*15340*/  PLOP3.LUT P0, PT, PT, PT, UP0, 0x80, 0x0 ;  /* 0x000000000000781c */ /* 0x000fda0003f0f008 */
[----:B------:R-:W-:Y:S05]  /*15350*/  @!P0 BRA `(.L_x_34) ;  /* 0x0000000000048947 */ /* 0x000fea0003800000 */
[----:B------:R-:W-:Y:S01]  /*15360*/  BPT.TRAP 0x1 ;  /* 0x000000040000795c */ /* 0x000fe20000300000 */
.L_x_34:
[----:B------:R-:W2:Y:S01]  /*15370*/  LDL R0, [R1+0x450] ;  /* 0x0004500001007983 */ /* 0x000ea20000100800 */
[----:B------:R-:W-:Y:S01]  /*15380*/  BSSY B0, `(.L_x_35) ;  /* 0x000000f000007945 */ /* 0x000fe20003800000 */
[----:B--2---:R-:W-:-:S13]  /*15390*/  ISETP.NE.AND P0, PT, R0, RZ, PT ;  /* 0x000000ff0000720c */ /* 0x004fda0003f05270 */
[----:B------:R-:W-:Y:S05]  /*153a0*/  @!P0 BRA `(.L_x_36) ;  /* 0x0000000000308947 */ /* 0x000fea0003800000 */
[----:B------:R-:W2:Y:S01]  /*153b0*/  LDL R24, [R1+0x454] ;  /* 0x0004540001187983 */ /* 0x000ea20000100800 */
[----:B------:R-:W-:-:S04]  /*153c0*/  UISETP.LT.AND UP0, UPT, UR10, 0x1, UPT ;  /* 0x000000010a00788c */ /* 0x000fc8000bf01270 */
[----:B------:R-:W-:-:S04]  /*153d0*/  USEL UR8, UR10, 0x1, UP0 ;  /* 0x000000010a087887 */ /* 0x000fc80008000000 */
[----:B------:R-:W-:-:S04]  /*153e0*/  UIADD3 UR8, UR5, UR10, -UR8 ;  /* 0x0000000a05087290 */ /* 0x000fc8000fffe808 */
[----:B------:R-:W-:-:S04]  /*153f0*/  UIMAD.WIDE.U32 UR6, UR8, -0x55555555, URZ ;  /* 0xaaaaaaab080678a5 */ /* 0x000fc8000f8e003f */
[----:B------:R-:W-:-:S04]  /*15400*/  USHF.R.U32.HI UR6, URZ, 0x1, UR7 ;  /* 0x000000013f067899 */ /* 0x000fc80008011607 */
[----:B------:R-:W-:-:S04]  /*15410*/  UIMAD UR8, UR6, -0x3, UR8 ;  /* 0xfffffffd060878a4 */ /* 0x000fc8000f8e0208 */
[----:B------:R-:W-:-:S04]  /*15420*/  ULEA UR8, UR8, UR12, 0x3 ;  /* 0x0000000c08087291 */ /* 0x000fc8000f8e183f */
[----:B------:R-:W-:-:S06]  /*15430*/  UIADD3 UR8, UR8, 0x18, URZ ;  /* 0x0000001808087890 */ /* 0x000fcc000fffe03f */
[----:B------:R-:W-:-:S05]  /*15440*/  IMAD.U32 R0, RZ, RZ, UR8 ;  /* 0x00000008ff007e24 */ /* 0x000fca000f8e00ff */
[----:B--2---:R-:W-:-:S04]  /*15450*/  PRMT R0, R24, 0x654, R0 ;  /* 0x0000065418007816 */ /* 0x004fc80000000000 */
[----:B------:R0:W-:Y:S03]  /*15460*/  SYNCS.ARRIVE.TRANS64.RED.A1T0 RZ, [R0+URZ], RZ ;  /* 0x000000ff00ff79a7 */ /* 0x0001e6000810043f */
.L_x_36:
[----:B------:R-:W-:Y:S05]  /*15470*/  BSYNC B0 ;  /* 0x0000000000007941 */ /* 0x000fea0003800000 */
.L_x_35:
[----:B------:R-:W-:-:S06]  /*15480*/  UISETP.GT.U32.AND UP0, UPT, UR13, 0x1, UPT ;  /* 0x000000010d00788c */ /* 0x000fcc000bf04070 */
[----:B------:R-:W-:-:S13]  /*15490*/  PLOP3.LUT P0, PT, PT, PT, UP0, 0x80, 0x0 ;  /* 0x000000000000781c */ /* 0x000fda0003f0f008 */
[----:B------:R-:W-:Y:S05]  /*154a0*/  @P0 BRA `(.L_x_33) ;  /* 0x0000000000040947 */ /* 0x000fea0003800000 */
[----:B------:R-:W-:Y:S01]  /*154b0*/  BPT.TRAP 0x1 ;  /* 0x000000040000795c */ /* 0x000fe20000300000 */
.L_x_33:
[----:B------:R-:W2:Y:S01]  /*154c0*/  LDL.LU R28, [R1+0x464] ;  /* 0x00046400011c7983 */ /* 0x000ea20000300800 */
[----:B------:R-:W3:Y:S01]  /*154d0*/  LDC R25, c[0x0][0x288] ;  /* 0x0000a200ff197b82 */ /* 0x000ee20000000800 */
[----:B------:R-:W4:Y:S01]  /*154e0*/  S2R R27, SR_TID.X ;  /* 0x00000000001b7919 */ /* 0x000f220000002100 */
[----:B------:R-:W-:Y:S01]  /*154f0*/  UIADD3 UR8, UR10, UR5, URZ ;  /* 0x000000050a087290 */ /* 0x000fe2000fffe03f */
[----:B------:R-:W-:Y:S01]  /*15500*/  ULDC UR6, c[0x0][0x284] ;  /* 0x0000a10000067ab9 */ /* 0x000fe20000000800 */
[----:B------:R-:W0:Y:S01]  /*15510*/  LDL.LU R26, [R1+0x460] ;  /* 0x00046000011a7983 */ /* 0x000e220000300800 */
[----:B------:R-:W-:Y:S01]  /*15520*/  USHF.R.S32.HI UR11, URZ, 0x1f, UR9 ;  /* 0x0000001f3f0b7899 */ /* 0x000fe20008011409 */
[----:B------:R-:W-:Y:S01]  /*15530*/  IMAD.MOV.U32 R41, RZ, RZ, -0x1 ;  /* 0xffffffffff297424 */ /* 0x000fe200078e00ff */
[----:B------:R-:W-:Y:S01]  /*15540*/  UISETP.GT.U32.AND UP0, UPT, UR8, 0x2, UPT ;  /* 0x000000020800788c */ /* 0x000fe2000bf04070 */
[----:B------:R-:W-:Y:S01]  /*15550*/  ULDC.64 UR16, c[0x0][0x5d0] ;  /* 0x0001740000107ab9 */ /* 0x000fe20000000a00 */
[----:B------:R-:W-:-:S02]  /*15560*/  UISETP.GE.U32.AND UP1, UPT, UR10, 0x3, UPT ;  /* 0x000000030a00788c */ /* 0x000fc4000bf26070 */
[----:B------:R-:W-:Y:S02]  /*15570*/  UIMAD UR5, UR11, UR16, URZ ;  /* 0x000000100b0572a4 */ /* 0x000fe4000f8e023f */
[----:B------:R-:W-:Y:S01]  /*15580*/  UISETP.LT.U32.AND UP0, UPT, UR10, 0x3, UP0 ;  /* 0x000000030a00788c */ /* 0x000fe20008701070 */
[C---:B----4-:R-:W-:Y:S01]  /*15590*/  LOP3.LUT R24, R27.reuse, 0x3, RZ, 0xc0, !PT ;  /* 0x000000031b187812 */ /* 0x050fe200078ec0ff */
[----:B------:R-:W-:Y:S01]  /*155a0*/  IMAD.SHL.U32 R32, R27, 0x2, RZ ;  /* 0x000000021b207824 */ /* 0x000fe200078e00ff */
[----:B------:R-:W-:-:S03]  /*155b0*/  SHF.R.U32.HI R34, RZ, 0x7, R27 ;  /* 0x00000007ff227819 */ /* 0x000fc6000001161b */
[----:B---3--:R-:W-:Y:S01]  /*155c0*/  IMAD R24, R24, -0x2, R25 ;  /* 0xfffffffe18187824 */ /* 0x008fe200078e0219 */
[----:B------:R-:W-:Y:S02]  /*155d0*/  LOP3.LUT R34, R34, 0x1, RZ, 0xc0, !PT ;  /* 0x0000000122227812 */ /* 0x000fe400078ec0ff */
[----:B------:R-:W-:-:S03]  /*155e0*/  LOP3.LUT R32, R32, 0x6, RZ, 0xc0, !PT ;  /* 0x0000000620207812 */ /* 0x000fc600078ec0ff */
[----:B------:R-:W-:Y:S02]  /*155f0*/  IMAD.SHL.U32 R35, R34, 0x40, RZ ;  /* 0x0000004022237824 */ /* 0x000fe400078e00ff */
[----:B--2---:R-:W-:-:S04]  /*15600*/  IMAD.WIDE R36, R28, 0x100, RZ ;  /* 0x000001001c247825 */ /* 0x004fc800078e02ff */
[----:B0-----:R-:W-:Y:S01]  /*15610*/  IMAD.SHL.U32 R0, R26, 0x100, RZ ;  /* 0x000001001a007824 */ /* 0x001fe200078e00ff */
[----:B------:R-:W-:Y:S01]  /*15620*/  PRMT R32, R32, 0x6540, R26 ;  /* 0x0000654020207816 */ /* 0x000fe2000000001a */
[----:B------:R-:W-:-:S03]  /*15630*/  IMAD.U32 R26, RZ, RZ, UR16 ;  /* 0x00000010ff1a7e24 */ /* 0x000fc6000f8e00ff */
[----:B------:R-:W-:Y:S01]  /*15640*/  ISETP.GE.AND P0, PT, R0, R25, PT ;  /* 0x000000190000720c */ /* 0x000fe20003f06270 */
[----:B------:R-:W-:Y:S01]  /*15650*/  IMAD.IADD R0, R24, 0x1, -R0 ;  /* 0x0000000118007824 */ /* 0x000fe200078e0a00 */
[----:B------:R-:W-:Y:S02]  /*15660*/  SHF.R.U32.HI R24, RZ, 0x2, R27 ;  /* 0x00000002ff187819 */ /* 0x000fe4000001161b */
[----:B------:R-:W-:Y:S02]  /*15670*/  LOP3.LUT R25, R27, 0x60, RZ, 0xc0, !PT ;  /* 0x000000601b197812 */ /* 0x000fe400078ec0ff */
[----:B------:R-:W-:Y:S02]  /*15680*/  LOP3.LUT R24, R24, 0x7, RZ, 0xc0, !PT ;  /* 0x0000000718187812 */ /* 0x000fe400078ec0ff */
[----:B------:R-:W-:Y:S02]  /*15690*/  SHF.R.U32.HI R25, RZ, 0x1, R25 ;  /* 0x00000001ff197819 */ /* 0x000fe40000011619 */
[----:B------:R-:W-:-:S02]  /*156a0*/  LOP3.LUT R35, R35, 0x40, R24, 0xe2, !PT ;  /* 0x0000004023237812 */ /* 0x000fc400078ee218 */
[----:B------:R-:W-:Y:S02]  /*156b0*/  IADD3 R24, RZ, -R25, -R24 ;  /* 0x80000019ff187210 */ /* 0x000fe40007ffe818 */
[----:B------:R-:W-:Y:S02]  /*156c0*/  SHF.R.S32.HI R33, RZ, 0x1f, R32 ;  /* 0x0000001fff217819 */ /* 0x000fe40000011420 */
[----:B------:R-:W-:Y:S01]  /*156d0*/  LOP3.LUT R35, R36, R35, R25, 0xfe, !PT ;  /* 0x0000002324237212 */ /* 0x000fe200078efe19 */
[----:B------:R-:W-:Y:S02]  /*156e0*/  IMAD R34, R34, -0x40, R24 ;  /* 0xffffffc022227824 */ /* 0x000fe400078e0218 */
[----:B------:R-:W-:Y:S02]  /*156f0*/  IMAD.SHL.U32 R24, R28, 0x100, RZ ;  /* 0x000001001c187824 */ /* 0x000fe400078e00ff */
[----:B------:R-:W-:-:S03]  /*15700*/  IMAD.WIDE.U32 R26, R26, UR9, R32 ;  /* 0x000000091a1a7c25 */ /* 0x000fc6000f8e0020 */
[C---:B------:R-:W-:Y:S02]  /*15710*/  IADD3 R34, -R24.reuse, UR6, R34 ;  /* 0x0000000618227c10 */ /* 0x040fe4000fffe122 */
[----:B------:R-:W-:Y:S01]  /*15720*/  ISETP.GE.OR P0, PT, R24, UR6, P0 ;  /* 0x0000000618007c0c */ /* 0x000fe20008706670 */
[----:B------:R-:W-:-:S04]  /*15730*/  UIMAD.WIDE.U32 UR6, UR8, -0x55555555, URZ ;  /* 0xaaaaaaab080678a5 */ /* 0x000fc8000f8e003f */
[----:B------:R-:W-:Y:S02]  /*15740*/  USHF.R.U32.HI UR6, URZ, 0x1, UR7 ;  /* 0x000000013f067899 */ /* 0x000fe40008011607 */
[----:B------:R-:W-:Y:S02]  /*15750*/  UIMAD UR7, UR9, UR17, UR5 ;  /* 0x00000011090772a4 */ /* 0x000fe4000f8e0205 */
[----:B------:R-:W-:-:S04]  /*15760*/  USEL UR5, URZ, 0x1, !UP0 ;  /* 0x000000013f057887 */ /* 0x000fc8000c000000 */
[----:B------:R-:W-:Y:S01]  /*15770*/  ULOP3.LUT UR4, UR4, UR5, URZ, 0x3c, !UPT ;  /* 0x0000000504047292 */ /* 0x000fe2000f8e3c3f */
[----:B------:R-:W-:Y:S01]  /*15780*/  VIADD R27, R27, UR7 ;  /* 0x000000071b1b7c36 */ /* 0x000fe20008000000 */
[----:B------:R-:W-:Y:S02]  /*15790*/  UIMAD UR5, UR6, -0x3, UR8 ;  /* 0xfffffffd060578a4 */ /* 0x000fe4000f8e0208 */
[----:B------:R-:W-:Y:S01]  /*157a0*/  @UP1 ULOP3.LUT UR4, UR4, 0x1, UR6, 0x78, !UPT ;  /* 0x0000000104041892 */ /* 0x000fe2000f8e7806 */
[----:B------:R-:W-:Y:S11]  /*157b0*/  @P0 BRA `(.L_x_37) ;  /* 0x0000012400ac0947 */ /* 0x000ff60003800000 */
[----:B------:R-:W0:Y:S01]  /*157c0*/  LDC.64 R28, c[0x0][0x5c8] ;  /* 0x00017200ff1c7b82 */ /* 0x000e220000000a00 */
[----:B------:R-:W-:Y:S01]  /*157d0*/  ULDC.64 UR6, c[0x0][0x5c0] ;  /* 0x0001700000067ab9 */ /* 0x000fe20000000a00 */
[----:B------:R-:W-:Y:S01]  /*157e0*/  BSSY B0, `(.L_x_37) ;  /* 0x0001268000007945 */ /* 0x000fe20003800000 */
[-C--:B0-----:R-:W-:Y:S01]  /*157f0*/  IMAD R24, R37, R28.reuse, RZ ;  /* 0x0000001c25187224 */ /* 0x081fe200078e02ff */
[----:B------:R-:W-:Y:S01]  /*15800*/  SHF.L.U64.HI R38, R28, 0x3, R29 ;  /* 0x000000031c267819 */ /* 0x000fe2000001021d */
[----:B------:R-:W-:-:S04]  /*15810*/  IMAD.WIDE.U32 R26, R35, R28, R26 ;  /* 0x0000001c231a7225 */ /* 0x000fc800078e001a */
[----:B------:R-:W-:Y:S01]  /*15820*/  IMAD R24, R35, R29, R24 ;  /* 0x0000001d23187224 */ /* 0x000fe200078e0218 */
[C---:B------:R-:W-:Y:S01]  /*15830*/  LEA R30, P2, R28.reuse, R26, 0x7 ;  /* 0x0000001a1c1e7211 */ /* 0x040fe200078438ff */
[----:B------:R-:W-:Y:S02]  /*15840*/  IMAD.SHL.U32 R25, R28, 0x8, RZ ;  /* 0x000000081c197824 */ /* 0x000fe400078e00ff */
[----:B------:R-:W-:Y:S01]  /*15850*/  IMAD.IADD R27, R27, 0x1, R24 ;  /* 0x000000011b1b7824 */ /* 0x000fe200078e0218 */
[C---:B------:R-:W-:Y:S02]  /*15860*/  IADD3 R24, P5, R26.reuse, UR6, RZ ;  /* 0x000000061a187c10 */ /* 0x040fe4000ffbe0ff */
[----:B------:R-:W-:Y:S02]  /*15870*/  IADD3 R26, P0, P1, R26, UR6, R25 ;  /* 0x000000061a1a7c10 */ /* 0x000fe4000f91e019 */
[----:B------:R-:W-:Y:S02]  /*15880*/  LEA.HI.X R31, R28, R27, R29, 0x7, P2 ;  /* 0x0000001b1c1f7211 */ /* 0x000fe400010f3c1d */
[----:B------:R-:W-:-:S02]  /*15890*/  IADD3 R28, P2, P3, R30, UR6, R25 ;  /* 0x000000061e1c7c10 */ /* 0x000fc4000fb5e019 */
[----:B------:R-:W-:Y:S02]  /*158a0*/  IADD3.X R25, R27, UR7, RZ, P5, !PT ;  /* 0x000000071b197c10 */ /* 0x000fe4000affe4ff */
[----:B------:R-:W-:Y:S02]  /*158b0*/  FSETP.NEU.AND P5, PT, RZ, UR21, PT ;  /* 0x00000015ff007c0b */ /* 0x000fe4000bfad000 */
[----:B------:R-:W-:Y:S02]  /*158c0*/  IADD3 R30, P6, R30, UR6, RZ ;  /* 0x000000061e1e7c10 */ /* 0x000fe4000ffde0ff */
[--C-:B------:R-:W-:Y:S02]  /*158d0*/  IADD3.X R29, R31, UR7, R38.reuse, P2, P3 ;  /* 0x000000071f1d7c10 */ /* 0x100fe400097e6426 */
[----:B------:R-:W-:Y:S02]  /*158e0*/  IADD3.X R27, R27, UR7, R38, P0, P1 ;  /* 0x000000071b1b7c10 */ /* 0x000fe400087e2426 */
[----:B------:R-:W-:-:S05]  /*158f0*/  IADD3.X R31, R31, UR7, RZ, P6, !PT ;  /* 0x000000071f1f7c10 */ /* 0x000fca000b7fe4ff */
[----:B------:R-:W-:Y:S05]  /*15900*/  @!P5 BRA `(.L_x_38) ;  /* 0x000000d800f4d947 */ /* 0x000fea0003800000 */
[----:B------:R-:W-:Y:S01]  /*15910*/  ULDC.64 UR6, c[0x0][0x5b8] ;  /* 0x00016e0000067ab9 */ /* 0x000fe20000000a00 */
[----:B------:R-:W-:Y:S01]  /*15920*/  BSSY B1, `(.L_x_39) ;  /* 0x0000013000017945 */ /* 0x000fe20003800000 */
[----:B------:R-:W-:Y:S01]  /*15930*/  IMAD.U32 R38, RZ, RZ, UR6 ;  /* 0x00000006ff267e24 */ /* 0x000fe2000f8e00ff */
[----:B------:R-:W-:-:S03]  /*15940*/  UIMAD UR6, UR11, UR6, URZ ;  /* 0x000000060b0672a4 */ /* 0x000fc6000f8e023f */
[----:B------:R-:W-:Y:S01]  /*15950*/  IMAD.WIDE.U32 R32, R38, UR9, R32 ;  /* 0x0000000926207c25 */ /* 0x000fe2000f8e0020 */
[----:B------:R-:W-:-:S03]  /*15960*/  UIMAD UR6, UR9, UR7, UR6 ;  /* 0x00000007090672a4 */ /* 0x000fc6000f8e0206 */
[----:B------:R-:W-:Y:S01]  /*15970*/  IMAD.MOV.U32 R38, RZ, RZ, R32 ;  /* 0x000000ffff267224 */ /* 0x000fe200078e0020 */
[----:B------:R-:W-:Y:S02]  /*15980*/  ULDC.64 UR8, c[0x0][0x5a8] ;  /* 0x00016a0000087ab9 */ /* 0x000fe40000000a00 */
[----:B------:R-:W-:Y:S01]  /*15990*/  VIADD R39, R33, UR6 ;  /* 0x0000000621277c36 */ /* 0x000fe20008000000 */
[----:B------:R-:W-:Y:S02]  /*159a0*/  ULDC.64 UR6, c[0x0][0x5b0] ;  /* 0x00016c0000067ab9 */ /* 0x000fe40000000a00 */
[----:B------:R-:W-:Y:S02]  /*159b0*/  IMAD R40, R37, UR6, RZ ;  /* 0x0000000625287c24 */ /* 0x000fe4000f8e02ff */
[----:B------:R-:W-:-:S04]  /*159c0*/  IMAD.WIDE.U32 R32, R35, UR6, R38 ;  /* 0x0000000623207c25 */ /* 0x000fc8000f8e0026 */
[----:B------:R-:W-:Y:S01]  /*159d0*/  IMAD R40, R35, UR7, R40 ;  /* 0x0000000723287c24 */ /* 0x000fe2000f8e0228 */
[----:B------:R-:W-:-:S04]  /*159e0*/  IADD3 R32, P0, R32, UR8, RZ ;  /* 0x0000000820207c10 */ /* 0x000fc8000ff1e0ff */
[--C-:B------:R-:W-:Y:S02]  /*159f0*/  IADD3.X R33, R33, UR9, R40.reuse, P0, !PT ;  /* 0x0000000921217c10 */ /* 0x100fe400087fe428 */
[----:B------:R-:W-:Y:S02]  /*15a00*/  ISETP.GE.AND P0, PT, R34, 0x1, PT ;  /* 0x000000012200780c */ /* 0x000fe40003f06270 */
[----:B------:R-:W-:Y:S02]  /*15a10*/  PRMT R40, RZ, 0x7610, R40 ;  /* 0x00007610ff287816 */ /* 0x000fe40000000028 */
[----:B------:R-:W-:-:S13]  /*15a20*/  ISETP.LT.OR P1, PT, R0, 0x1, !P0 ;  /* 0x000000010000780c */ /* 0x000fda0004721670 */
[----:B------:R-:W-:Y:S05]  /*15a30*/  @P1 BRA `(.L_x_40) ;  /* 0x0000000000041947 */ /* 0x000fea0003800000 */
[----:B------:R0:W5:Y:S02]  /*15a40*/  LDG.E.U8 R40, desc[UR14][R32.64] ;  /* 0x0000000e20287981 */ /* 0x000164000c1e1100 */
.L_x_40:
[----:B------:R-:W-:Y:S05]  /*15a50*/  BSYNC B1 ;  /* 0x0000000000017941 */ /* 0x000fea0003800000 */
.L_x_39:
[----:B-----5:R-:W-:Y:S01]  /*15a60*/  LOP3.LUT R40, R40, 0xff, RZ, 0xc0, !PT ;  /* 0x000000ff28287812 */ /* 0x020fe200078ec0ff */
[----:B------:R-:W-:Y:S03]  /*15a70*/  BSSY B1, `(.L_x_41) ;  /* 0x000000b000017945 */ /* 0x000fe60003800000 */
[----:B------:R-:W-:-:S05]  /*15a80*/  F2FP.F16.E5M2.UNPACK_B R40, R40 ;  /* 0x00000028ff28723e */ /* 0x000fca00020004ff */
[----:B------:R-:W-:-:S05]  /*15a90*/  HADD2.F32 R40, -RZ, R40.H0_H0 ;  /* 0x20000028ff287230 */ /* 0x000fca0000004100 */
[----:B------:R-:W-:-:S04]  /*15aa0*/  FMUL R40, R40, UR21 ;  /* 0x0000001528287c20 */ /* 0x000fc80008400000 */
[----:B------:R-:W-:-:S05]  /*15ab0*/  FFMA R2, R2, UR20, R40 ;  /* 0x0000001402027c23 */ /* 0x000fca0008000028 */
[----:B------:R-:W-:-:S05]  /*15ac0*/  F2FP.SATFINITE.E5M2.F32.PACK_AB_MERGE_C R2, RZ, R2, RZ ;  /* 0x00000002ff02723e */ /* 0x000fca00048060ff */
[----:B------:R2:W-:Y:S01]  /*15ad0*/  @!P1 STG.E.U8 desc[UR14][R24.64], R2 ;  /* 0x0000000218009986 */ /* 0x0005e2000c10110e */
[----:B------:R-:W-:Y:S02]  /*15ae0*/  ISETP.LT.OR P1, PT, R0, 0x2, !P0 ;  /* 0x000000020000780c */ /* 0x000fe40004721670 */
[----:B--2---:R-:W-:-:S11]  /*15af0*/  PRMT R2, RZ, 0x7610, R2 ;  /* 0x00007610ff027816 */ /* 0x004fd60000000002 */
[----:B------:R-:W-:Y:S05]  /*15b00*/  @P1 BRA `(.L_x_42) ;  /* 0x0000000000041947 */ /* 0x000fea0003800000 */
[----:B------:R2:W5:Y:S02]  /*15b10*/  LDG.E.U8 R2, desc[UR14][R32.64+0x1] ;  /* 0x0000010e20027981 */ /* 0x000564000c1e1100 */
.L_x_42:
[----:B------:R-:W-:Y:S05]  /*15b20*/  BSYNC B1 ;  /* 0x0000000000017941 */ /* 0x000fea0003800000 */
.L_x_41:
        /* <DEDUP_REMOVED lines=8> */
[----:B------:R-:W-:-:S05]  /*15bb0*/  IADD3 R2, P1, R35, 0x8, RZ ;  /* 0x0000000823027810 */ /* 0x000fca0007f3e0ff */
[----:B---3--:R-:W-:-:S04]  /*15bc0*/  IMAD.X R3, RZ, RZ, R37, P1 ;  /* 0x000000ffff037224 */ /* 0x008fc800008e0625 */
[----:B------:R-:W-:-:S04]  /*15bd0*/  IMAD R3, R3, UR6, RZ ;  /* 0x0000000603037c24 */ /* 0x000fc8000f8e02ff */
[C---:B------:R-:W-:Y:S02]  /*15be0*/  IMAD R40, R2.reuse, UR7, R3 ;  /* 0x0000000702287c24 */ /* 0x040fe4000f8e0203 */
[----:B------:R-:W-:-:S03]  /*15bf0*/  IMAD.WIDE.U32 R2, R2, UR6, R38 ;  /* 0x0000000602027c25 */ /* 0x000fc6000f8e0026 */
[----:B------:R-:W-:-:S04]  /*15c00*/  IADD3 R2, P1, R2, UR8, RZ ;  /* 0x0000000802027c10 */ /* 0x000fc8000ff3e0ff */
[--C-:B------:R-:W-:Y:S02]  /*15c10*/  IADD3.X R3, R3, UR9, R40.reuse, P1, !PT ;  /* 0x0000000903037c10 */ /* 0x100fe40008ffe428 */
[----:B------:R-:W-:Y:S02]  /*15c20*/  ISETP.GE.AND P1, PT, R34, 0x9, PT ;  /* 0x000000092200780c */ /* 0x000fe40003f26270 */
[----:B------:R-:W-:Y:S02]  /*15c30*/  PRMT R40, RZ, 0x7610, R40 ;  /* 0x00007610ff287816 */ /* 0x000fe40000000028 */
[----:B------:R-:W-:-:S13]  /*15c40*/  ISETP.LT.OR P2, PT, R0, 0x1, !P1 ;  /* 0x000000010000780c */ /* 0x000fda0004f41670 */
[----:B------:R-:W-:Y:S05]  /*15c50*/  @P2 BRA `(.L_x_44) ;  /* 0x0000000000042947 */ /* 0x000fea0003800000 */
[----:B------:R3:W5:Y:S02]  /*15c60*/  LDG.E.U8 R40, desc[UR14][R2.64] ;  /* 0x0000000e02287981 */ /* 0x000764000c1e1100 */
.L_x_44:
[----:B------:R-:W-:Y:S05]  /*15c70*/  BSYNC B1 ;  /* 0x0000000000017941 */ /* 0x000fea0003800000 */
.L_x_43:
        /* <DEDUP_REMOVED lines=9> */
[----:B----4-:R-:W-:-:S11]  /*15d10*/  PRMT R4, RZ, 0x7610, R4 ;  /* 0x00007610ff047816 */ /* 0x010fd60000000004 */
[----:B------:R-:W-:Y:S05]  /*15d20*/  @P2 BRA `(.L_x_46) ;  /* 0x0000000000042947 */ /* 0x000fea0003800000 */
[----:B------:R4:W5:Y:S02]  /*15d30*/  LDG.E.U8 R4, desc[UR14][R2.64+0x1] ;  /* 0x0000010e02047981 */ /* 0x000964000c1e1100 */
.L_x_46:
[----:B------:R-:W-:Y:S05]  /*15d40*/  BSYNC B1 ;  /* 0x0000000000017941 */ /* 0x000fea0003800000 */
.L_x_45:
[----:B-----5:R-:W-:Y:S01]  /*15d50*/  LOP3.LUT R4, R4, 0xff, RZ, 0xc0, !PT ;  /* 0x000000ff04047812 */ /* 0x020fe200078ec0ff */
[----:B------:R-:W-:Y:S01]  /*15d60*/  BSSY B1, `(.L_x_47) ;  /* 0x000000b000017945 */ /* 0x000fe20003800000 */
[----:B------:R-:W-:Y:S02]  /*15d70*/  ISETP.LT.OR P3, PT, R0, 0x9, !P0 ;  /* 0x000000090000780c */ /* 0x000fe40004761670 */
[----:B------:R-:W-:-:S05]  /*15d80*/  F2FP.F16.E5M2.UNPACK_B R4, R4 ;  /* 0x00000004ff04723e */ /* 0x000fca00020004ff */
[----:B------:R-:W-:-:S05]  /*15d90*/  HADD2.F32 R4, -RZ, R4.H0_H0 ;  /* 0x20000004ff047230 */ /* 0x000fca0000004100 */
[----:B------:R-:W-:-:S04]  /*15da0*/  FMUL R4, R4, UR21 ;  /* 0x0000001504047c20 */ /* 0x000fc80008400000 */
[--C-:B------:R-:W-:Y:S01]  /*15db0*/  FFMA R5, R5, UR20, R4.reuse ;  /* 0x0000001405057c23 */ /* 0x100fe20008000004 */
[----:B------:R-:W-:-:S04]  /*15dc0*/  PRMT R4, RZ, 0x7610, R4 ;  /* 0x00007610ff047816 */ /* 0x000fc80000000004 */
[----:B------:R-:W-:-:S05]  /*15dd0*/  F2FP.SATFINITE.E5M2.F32.PACK_AB_MERGE_C R5, RZ, R5, RZ ;  /* 0x00000005ff05723e */ /* 0x000fca00048060ff */
[----:B------:R0:W-:Y:S01]  /*15de0*/  @!P2 STG.E.U8 desc[UR14][R26.64+0x1], R5 ;  /* 0x000001051a00a986 */ /* 0x0001e2000c10110e */
[----:B------:R-:W-:Y:S05]  /*15df0*/  @P3 BRA `(.L_x_48) ;  /* 0x0000000000043947 */ /* 0x000fea0003800000 */
[----:B------:R0:W5:Y:S02]  /*15e00*/  LDG.E.U8 R4, desc[UR14][R32.64+0x8] ;  /* 0x0000080e20047981 */ /* 0x000164000c1e1100 */
.L_x_48:
[----:B------:R-:W-:Y:S05]  /*15e10*/  BSYNC B1 ;  /* 0x0000000000017941 */ /* 0x000fea0003800000 */
.L_x_47:
        /* <DEDUP_REMOVED lines=12> */
.L_x_50:
[----:B------:R-:W-:Y:S05]  /*15ee0*/  BSYNC B1 ;  /* 0x0000000000017941 */ /* 0x000fea0003800000 */
.L_x_49:
        /* <DEDUP_REMOVED lines=12> */
.L_x_52:
[----:B------:R-:W-:Y:S05]  /*15fb0*/  BSYNC B1 ;  /* 0x0000000000017941 */ /* 0x000fea0003800000 */
.L_x_51:
        /* <DEDUP_REMOVED lines=12> */
.L_x_54:
[----:B------:R-:W-:Y:S05]  /*16080*/  BSYNC B1 ;  /* 0x0000000000017941 */ /* 0x000fea0003800000 */
.L_x_53:
        /* <DEDUP_REMOVED lines=12> */
.L_x_56:
[----:B------:R-:W-:Y:S05]  /*16150*/  BSYNC B1 ;  /* 0x0000000000017941 */ /* 0x000fea0003800000 */
.L_x_55:
        /* <DEDUP_REMOVED lines=12> */
.L_x_58:
[----:B------:R-:W-:Y:S05]  /*16220*/  BSYNC B1 ;  /* 0x0000000000017941 */ /* 0x000fea0003800000 */
.L_x_57:
        /* <DEDUP_REMOVED lines=12> */
.L_x_60:
[----:B------:R-:W-:Y:S05]  /*162f0*/  BSYNC B1 ;  /* 0x0000000000017941 */ /* 0x000fea0003800000 */
.L_x_59:
        /* <DEDUP_REMOVED lines=12> */
.L_x_62:
[----:B------:R-:W-:Y:S05]  /*163c0*/  BSYNC B1 ;  /* 0x0000000000017941 */ /* 0x000fea0003800000 */
.L_x_61:
        /* <DEDUP_REMOVED lines=12> */
.L_x_64:
[----:B------:R-:W-:Y:S05]  /*16490*/  BSYNC B1 ;  /* 0x0000000000017941 */ /* 0x000fea0003800000 */
.L_x_63:
        /* <DEDUP_REMOVED lines=12> */
.L_x_66:
[----:B------:R-:W-:Y:S05]  /*16560*/  BSYNC B1 ;  /* 0x0000000000017941 */ /* 0x000fea0003800000 */
.L_x_65:
        /* <DEDUP_REMOVED lines=12> */
.L_x_68:
[----:B------:R-:W-:Y:S05]  /*16630*/  BSYNC B1 ;  /* 0x0000000000017941 */ /* 0x000fea0003800000 */
.L_x_67:
        /* <DEDUP_REMOVED lines=12> */
.L_x_70:
[----:B------:R-:W-:Y:S05]  /*16700*/  BSYNC B1 ;  /* 0x0000000000017941 */ /* 0x000fea0003800000 */
.L_x_69:
        /* <DEDUP_REMOVED lines=12> */
.L_x_72:
[----:B------:R-:W-:Y:S05]  /*167d0*/  BSYNC B1 ;  /* 0x0000000000017941 */ /* 0x000fea0003800000 */
.L_x_71:
        /* <DEDUP_REMOVED lines=12> */
.L_x_74:
[----:B------:R-:W-:Y:S05]  /*168a0*/  BSYNC B1 ;  /* 0x0000000000017941 */ /* 0x000fea0003800000 */
.L_x_73:
        /* <DEDUP_REMOVED lines=12> */
.L_x_76:
[----:B------:R-:W-:Y:S05]  /*16970*/  BSYNC B1 ;  /* 0x0000000000017941 */ /* 0x000fea0003800000 */
.L_x_75:
        /* <DEDUP_REMOVED lines=12> */
.L_x_78:
[----:B------:R-:W-:Y:S05]  /*16a40*/  BSYNC B1 ;  /* 0x0000000000017941 */ /* 0x000fea0003800000 */
.L_x_77:
        /* <DEDUP_REMOVED lines=12> */
.L_x_80:
[----:B------:R-:W-:Y:S05]  /*16b10*/  BSYNC B1 ;  /* 0x0000000000017941 */ /* 0x000fea0003800000 */
.L_x_79:
        /* <DEDUP_REMOVED lines=12> */
.L_x_82:
[----:B------:R-:W-:Y:S05]  /*16be0*/  BSYNC B1 ;  /* 0x0000000000017941 */ /* 0x000fea0003800000 */
.L_x_81:
        /* <DEDUP_REMOVED lines=12> */
.L_x_84:
[----:B------:R-:W-:Y:S05]  /*16cb0*/  BSYNC B1 ;  /* 0x0000000000017941 */ /* 0x000fea0003800000 */
.L_x_83:
        /* <DEDUP_REMOVED lines=12> */
.L_x_86:
[----:B------:R-:W-:Y:S05]  /*16d80*/  BSYNC B1 ;  /* 0x0000000000017941 */ /* 0x000fea0003800000 */
.L_x_85:
        /* <DEDUP_REMOVED lines=12> */
.L_x_88:
[----:B------:R-:W-:Y:S05]  /*16e50*/  BSYNC B1 ;  /* 0x0000000000017941 */ /* 0x000fea0003800000 */
.L_x_87:
        /* <DEDUP_REMOVED lines=12> */
.L_x_90:
[----:B------:R-:W-:Y:S05]  /*16f20*/  BSYNC B1 ;  /* 0x0000000000017941 */ /* 0x000fea0003800000 */
.L_x_89:
        /* <DEDUP_REMOVED lines=12> */
.L_x_92:
[----:B------:R-:W-:Y:S05]  /*16ff0*/  BSYNC B1 ;  /* 0x0000000000017941 */ /* 0x000fea0003800000 */
.L_x_91:
        /* <DEDUP_REMOVED lines=12> */
.L_x_94:
[----:B------:R-:W-:Y:S05]  /*170c0*/  BSYNC B1 ;  /* 0x0000000000017941 */ /* 0x000fea0003800000 */
.L_x_93:
        /* <DEDUP_REMOVED lines=12> */
.L_x_96:
[----:B------:R-:W-:Y:S05]  /*17190*/  BSYNC B1 ;  /* 0x0000000000017941 */ /* 0x000fea0003800000 */
.L_x_95:
        /* <DEDUP_REMOVED lines=12> */
.L_x_98:
[----:B------:R-:W-:Y:S05]  /*17260*/  BSYNC B1 ;  /* 0x0000000000017941 */ /* 0x000fea0003800000 */
.L_x_97:
        /* <DEDUP_REMOVED lines=12> */
.L_x_100:
[----:B------:R-:W-:Y:S05]  /*17330*/  BSYNC B1 ;  /* 0x0000000000017941 */ /* 0x000fea0003800000 */
.L_x_99:
        /* <DEDUP_REMOVED lines=12> */
.L_x_102:
[----:B------:R-:W-:Y:S05]  /*17400*/  BSYNC B1 ;  /* 0x0000000000017941 */ /* 0x000fea0003800000 */
.L_x_101:
        /* <DEDUP_REMOVED lines=12> */
.L_x_104:
[----:B------:R-:W-:Y:S05]  /*174d0*/  BSYNC B1 ;  /* 0x0000000000017941 */ /* 0x000fea0003800000 */
.L_x_103:
        /* <DEDUP_REMOVED lines=12> */
.L_x_106:
[----:B------:R-:W-:Y:S05]  /*175a0*/  BSYNC B1 ;  /* 0x0000000000017941 */ /* 0x000fea0003800000 */
.L_x_105:
        /* <DEDUP_REMOVED lines=12> */
.L_x_108:
[----:B------:R-:W-:Y:S05]  /*17670*/  BSYNC B1 ;  /* 0x0000000000017941 */ /* 0x000fea0003800000 */
.L_x_107:
        /* <DEDUP_REMOVED lines=12> */
.L_x_110:
[----:B------:R-:W-:Y:S05]  /*17740*/  BSYNC B1 ;  /* 0x0000000000017941 */ /* 0x000fea0003800000 */
.L_x_109:
        /* <DEDUP_REMOVED lines=12> */
.L_x_112:
[----:B------:R-:W-:Y:S05]  /*17810*/  BSYNC B1 ;  /* 0x0000000000017941 */ /* 0x000fea0003800000 */
.L_x_111:
        /* <DEDUP_REMOVED lines=12> */
.L_x_114:
[----:B------:R-:W-:Y:S05]  /*178e0*/  BSYNC B1 ;  /* 0x0000000000017941 */ /* 0x000fea0003800000 */
.L_x_113:
        /* <DEDUP_REMOVED lines=12> */
.L_x_116:
[----:B------:R-:W-:Y:S05]  /*179b0*/  BSYNC B1 ;  /* 0x0000000000017941 */ /* 0x000fea0003800000 */
.L_x_115:
        /* <DEDUP_REMOVED lines=12> */
.L_x_118:
[----:B------:R-:W-:Y:S05]  /*17a80*/  BSYNC B1 ;  /* 0x0000000000017941 */ /* 0x000fea0003800000 */
.L_x_117:
        /* <DEDUP_REMOVED lines=12> */
.L_x_120:
[----:B------:R-:W-:Y:S05]  /*17b50*/  BSYNC B1 ;  /* 0x0000000000017941 */ /* 0x000fea0003800000 */
.L_x_119:
        /* <DEDUP_REMOVED lines=12> */
.L_x_122:
[----:B------:R-:W-:Y:S05]  /*17c20*/  BSYNC B1 ;  /* 0x0000000000017941 */ /* 0x000fea0003800000 */
.L_x_121:
        /* <DEDUP_REMOVED lines=12> */
.L_x_124:
[----:B------:R-:W-:Y:S05]  /*17cf0*/  BSYNC B1 ;  /* 0x0000000000017941 */ /* 0x000fea0003800000 */
.L_x_123:
[----:B-----5:R-:W-:Y:S01]  /*17d00*/  LOP3.LUT R4, R4, 0xff, RZ, 0xc0, !PT ;  /* 0x000000ff04047812 */ /* 0x020fe200078ec0ff */
[----:B------:R-:W-:Y:S01]  /*17d10*/  BSSY B1, `(.L_x_125) ;  /* 0x000000b000017945 */ /* 0x000fe20003800000 */
[----:B------:R-:W-:Y:S02]  /*17d20*/  ISETP.LT.OR P2, PT, R0, 0x52, !P1 ;  /* 0x000000520000780c */ /* 0x000fe40004f41670 */
[----:B------:R-:W-:-:S05]  /*17d30*/  F2FP.F16.E5M2.UNPACK_B R4, R4 ;  /* 0x00000004ff04723e */ /* 0x000fca00020004ff */
[----:B------:R-:W-:-:S05]  /*17d40*/  HADD2.F32 R4, -RZ, R4.H0_H0 ;  /* 0x20000004ff047230 */ /* 0x000fca0000004100 */
[----:B------:R-:W-:-:S04]  /*17d50*/  FMUL R4, R4, UR21 ;  /* 0x0000001504047c20 */ /* 0x000fc80008400000 */
[----:B------:R-:W-:-:S05]  /*17d60*/  FFMA R4, R172, UR20, R4 ;  /* 0x00000014ac047c23 */ /* 0x000fca0008000004 */
[----:B0-----:R-:W-:Y:S02]  /*17d70*/  F2FP.SATFINITE.E5M2.F32.PACK_AB_MERGE_C R5, RZ, R4, RZ ;  /* 0x00000004ff05723e */ /* 0x001fe400048060ff */
[----:B------:R-:W-:-:S03]  /*17d80*/  PRMT R4, RZ, 0x7610, R4 ;  /* 0x00007610ff047816 */ /* 0x000fc60000000004 */
[----:B------:R0:W-:Y:S01]  /*17d90*/  @!P3 STG.E.U8 desc[UR14][R26.64+0x50], R5 ;  /* 0x000050051a00b986 */ /* 0x0001e2000c10110e */
[----:B------:R-:W-:Y:S05]  /*17da0*/  @P2 BRA `(.L_x_126) ;  /* 0x0000000000042947 */ /* 0x000fea0003800000 */
[----:B------:R0:W5:Y:S02]  /*17db0*/  LDG.E.U8 R4, desc[UR14][R2.64+0x51] ;  /* 0x0000510e02047981 */ /* 0x000164000c1e1100 */
.L_x_126:
[----:B------:R-:W-:Y:S05]  /*17dc0*/  BSYNC B1 ;  /* 0x0000000000017941 */ /* 0x000fea0003800000 */
.L_x_125:
        /* <DEDUP_REMOVED lines=12> */
.L_x_128:
[----:B------:R-:W-:Y:S05]  /*17e90*/  BSYNC B1 ;  /* 0x0000000000017941 */ /* 0x000fea0003800000 */
.L_x_127:
        /* <DEDUP_REMOVED lines=12> */
.L_x_130:
[----:B------:R-:W-:Y:S05]  /*17f60*/  BSYNC B1 ;  /* 0x0000000000017941 */ /* 0x000fea0003800000 */
.L_x_129:
        /* <DEDUP_REMOVED lines=12> */
.L_x_132:
[----:B------:R-:W-:Y:S05]  /*18030*/  BSYNC B1 ;  /* 0x0000000000017941 */ /* 0x000fea0003800000 */
.L_x_131:
[----:B-----5:R-:W-:Y:S01]  /*18040*/  LOP3.LUT R4, R4, 0xff, RZ, 0xc0, !PT ;  /* 0x000000ff04047812 */ /* 0x020fe200078ec0ff */
[----:B------:R-:W-:Y:S01]  /*18050*/  BSSY B1, `(.L_x_133) ;  /* 0x000000b000017945 */ /* 0x000fe20003800000 */
[----:B------:R-:W-:Y:S02]  /*18060*/  ISETP.LT.OR P2, PT, R0, 0x5a, !P1 ;  /* 0x0000005a0000780c */ /* 0x000fe40004f41670 */
[----:B------:R-:W-:-:S05]  /*18070*/  F2FP.F16.E5M2.UNPACK_B R4, R4 ;  /* 0x00000004ff04723e */ /* 0x000fca00020004ff */
[----:B------:R-:W-:-:S05]  /*18080*/  HADD2.F32 R4, -RZ, R4.H0_H0 ;  /* 0x20000004ff047230 */ /* 0x000fca0000004100 */
[----:B0-----:R-:W-:Y:S01]  /*18090*/  FMUL R5, R4, UR21 ;  /* 0x0000001504057c20 */ /* 0x001fe20008400000 */
[----:B------:R-:W-:-:S03]  /*180a0*/  PRMT R4, RZ, 0x7610, R4 ;  /* 0x00007610ff047816 */ /* 0x000fc60000000004 */
[----:B------:R-:W-:-:S05]  /*180b0*/  FFMA R5, R176, UR20, R5 ;  /* 0x00000014b0057c23 */ /* 0x000fca0008000005 */
[----:B------:R-:W-:-:S05]  /*180c0*/  F2FP.SATFINITE.E5M2.F32.PACK_AB_MERGE_C R5, RZ, R5, RZ ;  /* 0x00000005ff05723e */ /* 0x000fca00048060ff */
[----:B------:R0:W-:Y:S01]  /*180d0*/  @!P3 STG.E.U8 desc[UR14][R26.64+0x58], R5 ;  /* 0x000058051a00b986 */ /* 0x0001e2000c10110e */
[----:B------:R-:W-:Y:S05]  /*180e0*/  @P2 BRA `(.L_x_134) ;  /* 0x0000000000042947 */ /* 0x000fea0003800000 */
[----:B------:R0:W5:Y:S02]  /*180f0*/  LDG.E.U8 R4, desc[UR14][R2.64+0x59] ;  /* 0x0000590e02047981 */ /* 0x000164000c1e1100 */
.L_x_134:
[----:B------:R-:W-:Y:S05]  /*18100*/  BSYNC B1 ;  /* 0x0000000000017941 */ /* 0x000fea0003800000 */
.L_x_133:
        /* <DEDUP_REMOVED lines=12> */
.L_x_136:
[----:B------:R-:W-:Y:S05]  /*181d0*/  BSYNC B1 ;  /* 0x0000000000017941 */ /* 0x000fea0003800000 */
.L_x_135:
        /* <DEDUP_REMOVED lines=12> */
.L_x_138:
[----:B------:R-:W-:Y:S05]  /*182a0*/  BSYNC B1 ;  /* 0x0000000000017941 */ /* 0x000fea0003800000 */
.L_x_137:
        /* <DEDUP_REMOVED lines=12> */
.L_x_140:
[----:B------:R-:W-:Y:S05]  /*18370*/  BSYNC B1 ;  /* 0x0000000000017941 */ /* 0x000fea0003800000 */
.L_x_139:
        /* <DEDUP_REMOVED lines=12> */
.L_x_142:
[----:B------:R-:W-:Y:S05]  /*18440*/  BSYNC B1 ;  /* 0x0000000000017941 */ /* 0x000fea0003800000 */
.L_x_141:
        /* <DEDUP_REMOVED lines=12> */
.L_x_144:
[----:B------:R-:W-:Y:S05]  /*18510*/  BSYNC B1 ;  /* 0x0000000000017941 */ /* 0x000fea0003800000 */
.L_x_143:
        /* <DEDUP_REMOVED lines=12> */
.L_x_146:
[----:B------:R-:W-:Y:S05]  /*185e0*/  BSYNC B1 ;  /* 0x0000000000017941 */ /* 0x000fea0003800000 */
.L_x_145:
        /* <DEDUP_REMOVED lines=12> */
.L_x_148:
[----:B------:R-:W-:Y:S05]  /*186b0*/  BSYNC B1 ;  /* 0x0000000000017941 */ /* 0x000fea0003800000 */
.L_x_147:
        /* <DEDUP_REMOVED lines=12> */
.L_x_150:
[----:B------:R-:W-:Y:S05]  /*18780*/  BSYNC B1 ;  /* 0x0000000000017941 */ /* 0x000fea0003800000 */
.L_x_149:
        /* <DEDUP_REMOVED lines=12> */
.L_x_152:
[----:B------:R-:W-:Y:S05]  /*18850*/  BSYNC B1 ;  /* 0x0000000000017941 */ /* 0x000fea0003800000 */
.L_x_151:
        /* <DEDUP_REMOVED lines=12> */
.L_x_154:
[----:B------:R-:W-:Y:S05]  /*18920*/  BSYNC B1 ;  /* 0x0000000000017941 */ /* 0x000fea0003800000 */
.L_x_153:
        /* <DEDUP_REMOVED lines=12> */
.L_x_156:
[----:B------:R-:W-:Y:S05]  /*189f0*/  BSYNC B1 ;  /* 0x0000000000017941 */ /* 0x000fea0003800000 */
.L_x_155:
        /* <DEDUP_REMOVED lines=12> */
.L_x_158:
[----:B------:R-:W-:Y:S05]  /*18ac0*/  BSYNC B1 ;  /* 0x0000000000017941 */ /* 0x000fea0003800000 */
.L_x_157:
        /* <DEDUP_REMOVED lines=12> */
.L_x_160:
[----:B------:R-:W-:Y:S05]  /*18b90*/  BSYNC B1 ;  /* 0x0000000000017941 */ /* 0x000fea0003800000 */
.L_x_159:
        /* <DEDUP_REMOVED lines=12> */
.L_x_162:
[----:B------:R-:W-:Y:S05]  /*18c60*/  BSYNC B1 ;  /* 0x0000000000017941 */ /* 0x000fea0003800000 */
.L_x_161:
        /* <DEDUP_REMOVED lines=12> */
.L_x_164:
[----:B------:R-:W-:Y:S05]  /*18d30*/  BSYNC B1 ;  /* 0x0000000000017941 */ /* 0x000fea0003800000 */
.L_x_163:
        /* <DEDUP_REMOVED lines=12> */
.L_x_166:
[----:B------:R-:W-:Y:S05]  /*18e00*/  BSYNC B1 ;  /* 0x0000000000017941 */ /* 0x000fea0003800000 */
.L_x_165:
        /* <DEDUP_REMOVED lines=12> */
.L_x_168:
[----:B------:R-:W-:Y:S05]  /*18ed0*/  BSYNC B1 ;  /* 0x0000000000017941 */ /* 0x000fea0003800000 */
.L_x_167:
        /* <DEDUP_REMOVED lines=12> */
.L_x_170:
[----:B------:R-:W-:Y:S05]  /*18fa0*/  BSYNC B1 ;  /* 0x0000000000017941 */ /* 0x000fea0003800000 */
.L_x_169:
        /* <DEDUP_REMOVED lines=12> */
.L_x_172:
[----:B------:R-:W-:Y:S05]  /*19070*/  BSYNC B1 ;  /* 0x0000000000017941 */ /* 0x000fea0003800000 */
.L_x_171:
        /* <DEDUP_REMOVED lines=12> */
.L_x_174:
[----:B------:R-:W-:Y:S05]  /*19140*/  BSYNC B1 ;  /* 0x0000000000017941 */ /* 0x000fea0003800000 */
.L_x_173:
        /* <DEDUP_REMOVED lines=12> */
.L_x_176:
[----:B------:R-:W-:Y:S05]  /*19210*/  BSYNC B1 ;  /* 0x0000000000017941 */ /* 0x000fea0003800000 */
.L_x_175:
        /* <DEDUP_REMOVED lines=12> */
.L_x_178:
[----:B------:R-:W-:Y:S05]  /*192e0*/  BSYNC B1 ;  /* 0x0000000000017941 */ /* 0x000fea0003800000 */
.L_x_177:
        /* <DEDUP_REMOVED lines=12> */
.L_x_180:
[----:B------:R-:W-:Y:S05]  /*193b0*/  BSYNC B1 ;  /* 0x0000000000017941 */ /* 0x000fea0003800000 */
.L_x_179:
        /* <DEDUP_REMOVED lines=12> */
.L_x_182:
[----:B------:R-:W-:Y:S05]  /*19480*/  BSYNC B1 ;  /* 0x0000000000017941 */ /* 0x000fea0003800000 */
.L_x_181:
        /* <DEDUP_REMOVED lines=12> */
.L_x_184:
[----:B------:R-:W-:Y:S05]  /*19550*/  BSYNC B1 ;  /* 0x0000000000017941 */ /* 0x000fea0003800000 */
.L_x_183:
        /* <DEDUP_REMOVED lines=12> */
.L_x_186:
[----:B------:R-:W-:Y:S05]  /*19620*/  BSYNC B1 ;  /* 0x0000000000017941 */ /* 0x000fea0003800000 */
.L_x_185:
        /* <DEDUP_REMOVED lines=12> */
.L_x_188:
[----:B------:R-:W-:Y:S05]  /*196f0*/  BSYNC B1 ;  /* 0x0000000000017941 */ /* 0x000fea0003800000 */
.L_x_187:
        /* <DEDUP_REMOVED lines=12> */
.L_x_190:
[----:B------:R-:W-:Y:S05]  /*197c0*/  BSYNC B1 ;  /* 0x0000000000017941 */ /* 0x000fea0003800000 */
.L_x_189:
        /* <DEDUP_REMOVED lines=12> */
.L_x_192:
[----:B------:R-:W-:Y:S05]  /*19890*/  BSYNC B1 ;  /* 0x0000000000017941 */ /* 0x000fea0003800000 */
.L_x_191:
        /* <DEDUP_REMOVED lines=12> */
.L_x_194:
[----:B------:R-:W-:Y:S05]  /*19960*/  BSYNC B1 ;  /* 0x0000000000017941 */ /* 0x000fea0003800000 */
.L_x_193:
        /* <DEDUP_REMOVED lines=12> */
.L_x_196:
[----:B------:R-:W-:Y:S05]  /*19a30*/  BSYNC B1 ;  /* 0x0000000000017941 */ /* 0x000fea0003800000 */
.L_x_195:
        /* <DEDUP_REMOVED lines=12> */
.L_x_198:
[----:B------:R-:W-:Y:S05]  /*19b00*/  BSYNC B1 ;  /* 0x0000000000017941 */ /* 0x000fea0003800000 */
.L_x_197:
        /* <DEDUP_REMOVED lines=12> */
.L_x_200:
[----:B------:R-:W-:Y:S05]  /*19bd0*/  BSYNC B1 ;  /* 0x0000000000017941 */ /* 0x000fea0003800000 */
.L_x_199:
        /* <DEDUP_REMOVED lines=12> */
.L_x_202:
[----:B------:R-:W-:Y:S05]  /*19ca0*/  BSYNC B1 ;  /* 0x0000000000017941 */ /* 0x000fea0003800000 */
.L_x_201:
        /* <DEDUP_REMOVED lines=12> */
.L_x_204:
[----:B------:R-:W-:Y:S05]  /*19d70*/  BSYNC B1 ;  /* 0x0000000000017941 */ /* 0x000fea0003800000 */
.L_x_203:
        /* <DEDUP_REMOVED lines=12> */
.L_x_206:
[----:B------:R-:W-:Y:S05]  /*19e40*/  BSYNC B1 ;  /* 0x0000000000017941 */ /* 0x000fea0003800000 */
.L_x_205:
        /* <DEDUP_REMOVED lines=12> */
.L_x_208:
[----:B------:R-:W-:Y:S05]  /*19f10*/  BSYNC B1 ;  /* 0x0000000000017941 */ /* 0x000fea0003800000 */
.L_x_207:
        /* <DEDUP_REMOVED lines=12> */
.L_x_210:
[----:B------:R-:W-:Y:S05]  /*19fe0*/  BSYNC B1 ;  /* 0x0000000000017941 */ /* 0x000fea0003800000 */
.L_x_209:
        /* <DEDUP_REMOVED lines=12> */
.L_x_212:
[----:B------:R-:W-:Y:S05]  /*1a0b0*/  BSYNC B1 ;  /* 0x0000000000017941 */ /* 0x000fea0003800000 */
.L_x_211:
        /* <DEDUP_REMOVED lines=12> */
.L_x_214:
[----:B------:R-:W-:Y:S05]  /*1a180*/  BSYNC B1 ;  /* 0x0000000000017941 */ /* 0x000fea0003800000 */
.L_x_213:
        /* <DEDUP_REMOVED lines=12> */
.L_x_216:
[----:B------:R-:W-:Y:S05]  /*1a250*/  BSYNC B1 ;  /* 0x0000000000017941 */ /* 0x000fea0003800000 */
.L_x_215:
        /* <DEDUP_REMOVED lines=12> */
.L_x_218:
[----:B------:R-:W-:Y:S05]  /*1a320*/  BSYNC B1 ;  /* 0x0000000000017941 */ /* 0x000fea0003800000 */
.L_x_217:
        /* <DEDUP_REMOVED lines=12> */
.L_x_220:
[----:B------:R-:W-:Y:S05]  /*1a3f0*/  BSYNC B1 ;  /* 0x0000000000017941 */ /* 0x000fea0003800000 */
.L_x_219:
        /* <DEDUP_REMOVED lines=12> */
.L_x_222:
[----:B------:R-:W-:Y:S05]  /*1a4c0*/  BSYNC B1 ;  /* 0x0000000000017941 */ /* 0x000fea0003800000 */
.L_x_221:
        /* <DEDUP_REMOVED lines=12> */
.L_x_224:
[----:B------:R-:W-:Y:S05]  /*1a590*/  BSYNC B1 ;  /* 0x0000000000017941 */ /* 0x000fea0003800000 */
.L_x_223:
        /* <DEDUP_REMOVED lines=12> */
.L_x_226:
[----:B------:R-:W-:Y:S05]  /*1a660*/  BSYNC B1 ;  /* 0x0000000000017941 */ /* 0x000fea0003800000 */
.L_x_225:
        /* <DEDUP_REMOVED lines=12> */
.L_x_228:
[----:B------:R-:W-:Y:S05]  /*1a730*/  BSYNC B1 ;  /* 0x0000000000017941 */ /* 0x000fea0003800000 */
.L_x_227:
        /* <DEDUP_REMOVED lines=12> */
.L_x_230:
[----:B------:R-:W-:Y:S05]  /*1a800*/  BSYNC B1 ;  /* 0x0000000000017941 */ /* 0x000fea0003800000 */
.L_x_229:
        /* <DEDUP_REMOVED lines=12> */
.L_x_232:
[----:B------:R-:W-:Y:S05]  /*1a8d0*/  BSYNC B1 ;  /* 0x0000000000017941 */ /* 0x000fea0003800000 */
.L_x_231:
        /* <DEDUP_REMOVED lines=12> */
.L_x_234:
[----:B------:R-:W-:Y:S05]  /*1a9a0*/  BSYNC B1 ;  /* 0x0000000000017941 */ /* 0x000fea0003800000 */
.L_x_233:
        /* <DEDUP_REMOVED lines=12> */
.L_x_236:
[----:B------:R-:W-:Y:S05]  /*1aa70*/  BSYNC B1 ;  /* 0x0000000000017941 */ /* 0x000fea0003800000 */
.L_x_235:
        /* <DEDUP_REMOVED lines=12> */
.L_x_238:
[----:B------:R-:W-:Y:S05]  /*1ab40*/  BSYNC B1 ;  /* 0x0000000000017941 */ /* 0x000fea0003800000 */
.L_x_237:
        /* <DEDUP_REMOVED lines=12> */
.L_x_240:
[----:B------:R-:W-:Y:S05]  /*1ac10*/  BSYNC B1 ;  /* 0x0000000000017941 */ /* 0x000fea0003800000 */
.L_x_239:
        /* <DEDUP_REMOVED lines=12> */
.L_x_242:
[----:B------:R-:W-:Y:S05]  /*1ace0*/  BSYNC B1 ;  /* 0x0000000000017941 */ /* 0x000fea0003800000 */
.L_x_241:
        /* <DEDUP_REMOVED lines=12> */
.L_x_244:
[----:B------:R-:W-:Y:S05]  /*1adb0*/  BSYNC B1 ;  /* 0x0000000000017941 */ /* 0x000fea0003800000 */
.L_x_243:
        /* <DEDUP_REMOVED lines=12> */
.L_x_246:
[----:B------:R-:W-:Y:S05]  /*1ae80*/  BSYNC B1 ;  /* 0x0000000000017941 */ /* 0x000fea0003800000 */
.L_x_245:
        /* <DEDUP_REMOVED lines=12> */
.L_x_248:
[----:B------:R-:W-:Y:S05]  /*1af50*/  BSYNC B1 ;  /* 0x0000000000017941 */ /* 0x000fea0003800000 */
.L_x_247:
        /* <DEDUP_REMOVED lines=12> */
.L_x_250:
[----:B------:R-:W-:Y:S05]  /*1b020*/  BSYNC B1 ;  /* 0x0000000000017941 */ /* 0x000fea0003800000 */
.L_x_249:
        /* <DEDUP_REMOVED lines=12> */
.L_x_252:
[----:B------:R-:W-:Y:S05]  /*1b0f0*/  BSYNC B1 ;  /* 0x0000000000017941 */ /* 0x000fea0003800000 */
.L_x_251:
        /* <DEDUP_REMOVED lines=12> */
.L_x_254:
[----:B------:R-:W-:Y:S05]  /*1b1c0*/  BSYNC B1 ;  /* 0x0000000000017941 */ /* 0x000fea0003800000 */
.L_x_253:
        /* <DEDUP_REMOVED lines=12> */
.L_x_256:
[----:B------:R-:W-:Y:S05]  /*1b290*/  BSYNC B1 ;  /* 0x0000000000017941 */ /* 0x000fea0003800000 */
.L_x_255:
[----:B0-----:R-:W2:Y:S01]  /*1b2a0*/  LDL.LU R5, [R1+0x200] ;  /* 0x0002000001057983 */ /* 0x001ea20000300800 */
[----:B-----5:R-:W-:Y:S01]  /*1b2b0*/  LOP3.LUT R4, R4, 0xff, RZ, 0xc0, !PT ;  /* 0x000000ff04047812 */ /* 0x020fe200078ec0ff */
[----:B------:R-:W-:Y:S01]  /*1b2c0*/  BSSY B1, `(.L_x_257) ;  /* 0x000000b000017945 */ /* 0x000fe20003800000 */
[----:B------:R-:W-:Y:S02]  /*1b2d0*/  ISETP.LT.OR P2, PT, R0, 0xda, !P0 ;  /* 0x000000da0000780c */ /* 0x000fe40004741670 */
[----:B------:R-:W-:-:S05]  /*1b2e0*/  F2FP.F16.E5M2.UNPACK_B R4, R4 ;  /* 0x00000004ff04723e */ /* 0x000fca00020004ff */
[----:B------:R-:W-:-:S05]  /*1b2f0*/  HADD2.F32 R4, -RZ, R4.H0_H0 ;  /* 0x20000004ff047230 */ /* 0x000fca0000004100 */
[----:B------:R-:W-:-:S04]  /*1b300*/  FMUL R4, R4, UR21 ;  /* 0x0000001504047c20 */ /* 0x000fc80008400000 */
[----:B--2---:R-:W-:-:S05]  /*1b310*/  FFMA R4, R5, UR20, R4 ;  /* 0x0000001405047c23 */ /* 0x004fca0008000004 */
[----:B------:R-:W-:Y:S02]  /*1b320*/  F2FP.SATFINITE.E5M2.F32.PACK_AB_MERGE_C R5, RZ, R4, RZ ;  /* 0x00000004ff05723e */ /* 0x000fe400048060ff */
[----:B------:R-:W-:-:S03]  /*1b330*/  PRMT R4, RZ, 0x7610, R4 ;  /* 0x00007610ff047816 */ /* 0x000fc60000000004 */
[----:B------:R0:W-:Y:S01]  /*1b340*/  @!P3 STG.E.U8 desc[UR14][R24.64+0xd8], R5 ;  /* 0x0000d8051800b986 */ /* 0x0001e2000c10110e */
[----:B------:R-:W-:Y:S05]  /*1b350*/  @P2 BRA `(.L_x_258) ;  /* 0x0000000000042947 */ /* 0x000fea0003800000 */
[----:B------:R2:W5:Y:S02]  /*1b360*/  LDG.E.U8 R4, desc[UR14][R32.64+0xd9] ;  /* 0x0000d90e20047981 */ /* 0x000564000c1e1100 */
.L_x_258:
[----:B------:R-:W-:Y:S05]  /*1b370*/  BSYNC B1 ;  /* 0x0000000000017941 */ /* 0x000fea0003800000 */
.L_x_257:
[----:B0-----:R-:W3:Y:S01]  /*1b380*/  LDL.LU R5, [R1+0x204] ;  /* 0x0002040001057983 */ /* 0x001ee20000300800 */
[----:B-----5:R-:W-:Y:S01]  /*1b390*/  LOP3.LUT R4, R4, 0xff, RZ, 0xc0, !PT ;  /* 0x000000ff04047812 */ /* 0x020fe200078ec0ff */
[----:B------:R-:W-:Y:S01]  /*1b3a0*/  BSSY B1, `(.L_x_259) ;  /* 0x000000b000017945 */ /* 0x000fe20003800000 */
[----:B------:R-:W-:Y:S02]  /*1b3b0*/  ISETP.LT.OR P3, PT, R0, 0xd9, !P1 ;  /* 0x000000d90000780c */ /* 0x000fe40004f61670 */
[----:B------:R-:W-:-:S05]  /*1b3c0*/  F2FP.F16.E5M2.UNPACK_B R4, R4 ;  /* 0x00000004ff04723e */ /* 0x000fca00020004ff */
[----:B------:R-:W-:-:S05]  /*1b3d0*/  HADD2.F32 R4, -RZ, R4.H0_H0 ;  /* 0x20000004ff047230 */ /* 0x000fca0000004100 */
[----:B------:R-:W-:-:S04]  /*1b3e0*/  FMUL R4, R4, UR21 ;  /* 0x0000001504047c20 */ /* 0x000fc80008400000 */
[----:B---3--:R-:W-:-:S05]  /*1b3f0*/  FFMA R4, R5, UR20, R4 ;  /* 0x0000001405047c23 */ /* 0x008fca0008000004 */
[----:B------:R-:W-:Y:S02]  /*1b400*/  F2FP.SATFINITE.E5M2.F32.PACK_AB_MERGE_C R5, RZ, R4, RZ ;  /* 0x00000004ff05723e */ /* 0x000fe400048060ff */
[----:B------:R-:W-:-:S03]  /*1b410*/  PRMT R4, RZ, 0x7610, R4 ;  /* 0x00007610ff047816 */ /* 0x000fc60000000004 */
[----:B------:R0:W-:Y:S01]  /*1b420*/  @!P2 STG.E.U8 desc[UR14][R24.64+0xd9], R5 ;  /* 0x0000d9051800a986 */ /* 0x0001e2000c10110e */
[----:B------:R-:W-:Y:S05]  /*1b430*/  @P3 BRA `(.L_x_260) ;  /* 0x0000000000043947 */ /* 0x000fea0003800000 */
[----:B------:R3:W5:Y:S02]  /*1b440*/  LDG.E.U8 R4, desc[UR14][R2.64+0xd8] ;  /* 0x0000d80e02047981 */ /* 0x000764000c1e1100 */
.L_x_260:
[----:B------:R-:W-:Y:S05]  /*1b450*/  BSYNC B1 ;  /* 0x0000000000017941 */ /* 0x000fea0003800000 */
.L_x_259:
        /* <DEDUP_REMOVED lines=13> */
.L_x_262:
[----:B------:R-:W-:Y:S05]  /*1b530*/  BSYNC B1 ;  /* 0x0000000000017941 */ /* 0x000fea0003800000 */
.L_x_261:
        /* <DEDUP_REMOVED lines=13> */
.L_x_264:
[----:B------:R-:W-:Y:S05]  /*1b610*/  BSYNC B1 ;  /* 0x0000000000017941 */ /* 0x000fea0003800000 */
.L_x_263:
        /* <DEDUP_REMOVED lines=13> */
.L_x_266:
[----:B------:R-:W-:Y:S05]  /*1b6f0*/  BSYNC B1 ;  /* 0x0000000000017941 */ /* 0x000fea0003800000 */
.L_x_265:
        /* <DEDUP_REMOVED lines=13> */
.L_x_268:
[----:B------:R-:W-:Y:S05]  /*1b7d0*/  BSYNC B1 ;  /* 0x0000000000017941 */ /* 0x000fea0003800000 */
.L_x_267:
        /* <DEDUP_REMOVED lines=13> */
.L_x_270:
[----:B------:R-:W-:Y:S05]  /*1b8b0*/  BSYNC B1 ;  /* 0x0000000000017941 */ /* 0x000fea0003800000 */
.L_x_269:
        /* <DEDUP_REMOVED lines=13> */
.L_x_272:
[----:B------:R-:W-:Y:S05]  /*1b990*/  BSYNC B1 ;  /* 0x0000000000017941 */ /* 0x000fea0003800000 */
.L_x_271:
        /* <DEDUP_REMOVED lines=13> */
.L_x_274:
[----:B------:R-:W-:Y:S05]  /*1ba70*/  BSYNC B1 ;  /* 0x0000000000017941 */ /* 0x000fea0003800000 */
.L_x_273:
        /* <DEDUP_REMOVED lines=13> */
.L_x_276:
[----:B------:R-:W-:Y:S05]  /*1bb50*/  BSYNC B1 ;  /* 0x0000000000017941 */ /* 0x000fea0003800000 */
.L_x_275:
        /* <DEDUP_REMOVED lines=13> */
.L_x_278:
[----:B------:R-:W-:Y:S05]  /*1bc30*/  BSYNC B1 ;  /* 0x0000000000017941 */ /* 0x000fea0003800000 */
.L_x_277:
        /* <DEDUP_REMOVED lines=13> */
.L_x_280:
[----:B------:R-:W-:Y:S05]  /*1bd10*/  BSYNC B1 ;  /* 0x0000000000017941 */ /* 0x000fea0003800000 */
.L_x_279:
        /* <DEDUP_REMOVED lines=13> */
.L_x_282:
[----:B------:R-:W-:Y:S05]  /*1bdf0*/  BSYNC B1 ;  /* 0x0000000000017941 */ /* 0x000fea0003800000 */
.L_x_281:
        /* <DEDUP_REMOVED lines=13> */
.L_x_284:
[----:B------:R-:W-:Y:S05]  /*1bed0*/  BSYNC B1 ;  /* 0x0000000000017941 */ /* 0x000fea0003800000 */
.L_x_283:
        /* <DEDUP_REMOVED lines=13> */
.L_x_286:
[----:B------:R-:W-:Y:S05]  /*1bfb0*/  BSYNC B1 ;  /* 0x0000000000017941 */ /* 0x000fea0003800000 */
.L_x_285:
        /* <DEDUP_REMOVED lines=13> */
.L_x_288:
[----:B------:R-:W-:Y:S05]  /*1c090*/  BSYNC B1 ;  /* 0x0000000000017941 */ /* 0x000fea0003800000 */
.L_x_287:
        /* <DEDUP_REMOVED lines=13> */
.L_x_290:
[----:B------:R-:W-:Y:S05]  /*1c170*/  BSYNC B1 ;  /* 0x0000000000017941 */ /* 0x000fea0003800000 */
.L_x_289:
        /* <DEDUP_REMOVED lines=13> */
.L_x_292:
[----:B------:R-:W-:Y:S05]  /*1c250*/  BSYNC B1 ;  /* 0x0000000000017941 */ /* 0x000fea0003800000 */
.L_x_291:
        /* <DEDUP_REMOVED lines=13> */
.L_x_294:
[----:B------:R-:W-:Y:S05]  /*1c330*/  BSYNC B1 ;  /* 0x0000000000017941 */ /* 0x000fea0003800000 */
.L_x_293:
[----:B------:R-:W2:Y:S01]  /*1c340*/  LDL.LU R7, [R1+0x24c] ;  /* 0x00024c0001077983 */ /* 0x000ea20000300800 */
[----:B-----5:R-:W-:Y:S01]  /*1c350*/  LOP3.LUT R4, R4, 0xff, RZ, 0xc0, !PT ;  /* 0x000000ff04047812 */ /* 0x020fe200078ec0ff */
[----:B------:R-:W-:Y:S01]  /*1c360*/  BSSY B1, `(.L_x_295) ;  /* 0x0000013000017945 */ /* 0x000fe20003800000 */
[----:B0-----:R-:W-:Y:S02]  /*1c370*/  IADD3 R5, P0, R35, 0x80, RZ ;  /* 0x0000008023057810 */ /* 0x001fe40007f1e0ff */
[----:B------:R-:W-:-:S03]  /*1c380*/  F2FP.F16.E5M2.UNPACK_B R4, R4 ;  /* 0x00000004ff04723e */ /* 0x000fc600020004ff */
[----:B--234-:R-:W-:Y:S01]  /*1c390*/  IMAD.X R2, RZ, RZ, R37, P0 ;  /* 0x000000ffff027224 */ /* 0x01cfe200000e0625 */
[----:B------:R-:W-:Y:S01]  /*1c3a0*/  ISETP.GE.AND P0, PT, R34, 0x81, PT ;  /* 0x000000812200780c */ /* 0x000fe20003f06270 */
[----:B------:R-:W-:Y:S02]  /*1c3b0*/  HADD2.F32 R4, -RZ, R4.H0_H0 ;  /* 0x20000004ff047230 */ /* 0x000fe40000004100 */
[----:B------:R-:W-:Y:S01]  /*1c3c0*/  IMAD R6, R2, UR6, RZ ;  /* 0x0000000602067c24 */ /* 0x000fe2000f8e02ff */
[----:B------:R-:W-:Y:S01]  /*1c3d0*/  ISETP.LT.OR P3, PT, R0, 0x1, !P0 ;  /* 0x000000010000780c */ /* 0x000fe20004761670 */
[----:B------:R-:W-:-:S04]  /*1c3e0*/  IMAD.WIDE.U32 R2, R5, UR6, R38 ;  /* 0x0000000605027c25 */ /* 0x000fc8000f8e0026 */
[----:B------:R-:W-:Y:S01]  /*1c3f0*/  FMUL R4, R4, UR21 ;  /* 0x0000001504047c20 */ /* 0x000fe20008400000 */
[----:B------:R-:W-:Y:S01]  /*1c400*/  IMAD R5, R5, UR7, R6 ;  /* 0x0000000705057c24 */ /* 0x000fe2000f8e0206 */
[----:B------:R-:W-:-:S04]  /*1c410*/  IADD3 R2, P2, R2, UR8, RZ ;  /* 0x0000000802027c10 */ /* 0x000fc8000ff5e0ff */
[----:B------:R-:W-:Y:S01]  /*1c420*/  IADD3.X R3, R3, UR9, R5, P2, !PT ;  /* 0x0000000903037c10 */ /* 0x000fe200097fe405 */
[----:B------:R-:W-:-:S05]  /*1c430*/  FFMA R4, R7, UR20, R4 ;  /* 0x0000001407047c23 */ /* 0x000fca0008000004 */
[----:B------:R-:W-:Y:S02]  /*1c440*/  F2FP.SATFINITE.E5M2.F32.PACK_AB_MERGE_C R7, RZ, R4, RZ ;  /* 0x00000004ff07723e */ /* 0x000fe400048060ff */
[----:B------:R-:W-:-:S03]  /*1c450*/  PRMT R4, RZ, 0x7610, R4 ;  /* 0x00007610ff047816 */ /* 0x000fc60000000004 */
[----:B------:R0:W-:Y:S01]  /*1c460*/  @!P1 STG.E.U8 desc[UR14][R26.64+0xf9], R7 ;  /* 0x0000f9071a009986 */ /* 0x0001e2000c10110e */
[----:B------:R-:W-:Y:S05]  /*1c470*/  @P3 BRA `(.L_x_296) ;  /* 0x0000000000043947 */ /* 0x000fea0003800000 */
[----:B------:R2:W5:Y:S02]  /*1c480*/  LDG.E.U8 R4, desc[UR14][R2.64] ;  /* 0x0000000e02047981 */ /* 0x000564000c1e1100 */
.L_x_296:
[----:B------:R-:W-:Y:S05]  /*1c490*/  BSYNC B1 ;  /* 0x0000000000017941 */ /* 0x000fea0003800000 */
.L_x_295:
[----:B------:R-:W3:Y:S01]  /*1c4a0*/  LDL.LU R5, [R1+0x250] ;  /* 0x0002500001057983 */ /* 0x000ee20000300800 */
        /* <DEDUP_REMOVED lines=12> */
.L_x_298:
[----:B------:R-:W-:Y:S05]  /*1c570*/  BSYNC B1 ;  /* 0x0000000000017941 */ /* 0x000fea0003800000 */
.L_x_297:
[----:B---3--:R-:W3:Y:S01]  /*1c580*/  LDL.LU R5, [R1+0x254] ;  /* 0x0002540001057983 */ /* 0x008ee20000300800 */
[----:B-----5:R-:W-:Y:S01]  /*1c590*/  LOP3.LUT R4, R4, 0xff, RZ, 0xc0, !PT ;  /* 0x000000ff04047812 */ /* 0x020fe200078ec0ff */
[----:B------:R-:W-:Y:S01]  /*1c5a0*/  BSSY B1, `(.L_x_299) ;  /* 0x0000013000017945 */ /* 0x000fe20003800000 */
[----:B------:R-:W-:Y:S02]  /*1c5b0*/  IADD3 R35, P1, R35, 0x88, RZ ;  /* 0x0000008823237810 */ /* 0x000fe40007f3e0ff */
[----:B------:R-:W-:Y:S02]  /*1c5c0*/  F2FP.F16.E5M2.UNPACK_B R4, R4 ;  /* 0x00000004ff04723e */ /* 0x000fe400020004ff */
[----:B------:R-:W-:Y:S01]  /*1c5d0*/  PRMT R6, RZ, 0x7610, R6 ;  /* 0x00007610ff067816 */ /* 0x000fe20000000006 */
[----:B------:R-:W-:Y:S01]  /*1c5e0*/  IMAD.X R36, RZ, RZ, R37, P1 ;  /* 0x000000ffff247224 */ /* 0x000fe200008e0625 */
[----:B------:R-:W-:Y:S01]  /*1c5f0*/  ISETP.GE.AND P1, PT, R34, 0x89, PT ;  /* 0x000000892200780c */ /* 0x000fe20003f26270 */
[----:B------:R-:W-:-:S02]  /*1c600*/  HADD2.F32 R4, -RZ, R4.H0_H0 ;  /* 0x20000004ff047230 */ /* 0x000fc40000004100 */
[----:B------:R-:W-:Y:S01]  /*1c610*/  IMAD R36, R36, UR6, RZ ;  /* 0x0000000624247c24 */ /* 0x000fe2000f8e02ff */
[----:B------:R-:W-:Y:S01]  /*1c620*/  ISETP.LT.OR P5, PT, R0, 0x1, !P1 ;  /* 0x000000010000780c */ /* 0x000fe20004fa1670 */
[----:B------:R-:W-:-:S04]  /*1c630*/  IMAD.WIDE.U32 R38, R35, UR6, R38 ;  /* 0x0000000623267c25 */ /* 0x000fc8000f8e0026 */
[----:B------:R-:W-:Y:S01]  /*1c640*/  FMUL R4, R4, UR21 ;  /* 0x0000001504047c20 */ /* 0x000fe20008400000 */
[----:B------:R-:W-:-:S03]  /*1c650*/  IMAD R35, R35, UR7, R36 ;  /* 0x0000000723237c24 */ /* 0x000fc6000f8e0224 */
[----:B---3--:R-:W-:Y:S01]  /*1c660*/  FFMA R5, R5, UR20, R4 ;  /* 0x0000001405057c23 */ /* 0x008fe20008000004 */
[----:B------:R-:W-:-:S04]  /*1c670*/  IADD3 R4, P3, R38, UR8, RZ ;  /* 0x0000000826047c10 */ /* 0x000fc8000ff7e0ff */
[----:B0-----:R-:W-:Y:S02]  /*1c680*/  F2FP.SATFINITE.E5M2.F32.PACK_AB_MERGE_C R7, RZ, R5, RZ ;  /* 0x00000005ff07723e */ /* 0x001fe400048060ff */
[----:B------:R-:W-:-:S03]  /*1c690*/  IADD3.X R5, R39, UR9, R35, P3, !PT ;  /* 0x0000000927057c10 */ /* 0x000fc60009ffe423 */
[----:B------:R0:W-:Y:S01]  /*1c6a0*/  @!P2 STG.E.U8 desc[UR14][R30.64+0x1], R7 ;  /* 0x000001071e00a986 */ /* 0x0001e2000c10110e */
[----:B------:R-:W-:Y:S05]  /*1c6b0*/  @P5 BRA `(.L_x_300) ;  /* 0x0000000000045947 */ /* 0x000fea0003800000 */
[----:B------:R3:W5:Y:S02]  /*1c6c0*/  LDG.E.U8 R6, desc[UR14][R4.64] ;  /* 0x0000000e04067981 */ /* 0x000764000c1e1100 */
.L_x_300:
[----:B------:R-:W-:Y:S05]  /*1c6d0*/  BSYNC B1 ;  /* 0x0000000000017941 */ /* 0x000fea0003800000 */
.L_x_299:
        /* <DEDUP_REMOVED lines=13> */
.L_x_302:
[----:B------:R-:W-:Y:S05]  /*1c7b0*/  BSYNC B1 ;  /* 0x0000000000017941 */ /* 0x000fea0003800000 */
.L_x_301:
        /* <DEDUP_REMOVED lines=13> */
.L_x_304:
[----:B------:R-:W-:Y:S05]  /*1c890*/  BSYNC B1 ;  /* 0x0000000000017941 */ /* 0x000fea0003800000 */
.L_x_303:
        /* <DEDUP_REMOVED lines=13> */
.L_x_306:
[----:B------:R-:W-:Y:S05]  /*1c970*/  BSYNC B1 ;  /* 0x0000000000017941 */ /* 0x000fea0003800000 */
.L_x_305:
        /* <DEDUP_REMOVED lines=13> */
.L_x_308:
[----:B------:R-:W-:Y:S05]  /*1ca50*/  BSYNC B1 ;  /* 0x0000000000017941 */ /* 0x000fea0003800000 */
.L_x_307:
        /* <DEDUP_REMOVED lines=13> */
.L_x_310:
[----:B------:R-:W-:Y:S05]  /*1cb30*/  BSYNC B1 ;  /* 0x0000000000017941 */ /* 0x000fea0003800000 */
.L_x_309:
        /* <DEDUP_REMOVED lines=13> */
.L_x_312:
[----:B------:R-:W-:Y:S05]  /*1cc10*/  BSYNC B1 ;  /* 0x0000000000017941 */ /* 0x000fea0003800000 */
.L_x_311:
        /* <DEDUP_REMOVED lines=13> */
.L_x_314:
[----:B------:R-:W-:Y:S05]  /*1ccf0*/  BSYNC B1 ;  /* 0x0000000000017941 */ /* 0x000fea0003800000 */
.L_x_313:
        /* <DEDUP_REMOVED lines=13> */
.L_x_316:
[----:B------:R-:W-:Y:S05]  /*1cdd0*/  BSYNC B1 ;  /* 0x0000000000017941 */ /* 0x000fea0003800000 */
.L_x_315:
        /* <DEDUP_REMOVED lines=13> */
.L_x_318:
[----:B------:R-:W-:Y:S05]  /*1ceb0*/  BSYNC B1 ;  /* 0x0000000000017941 */ /* 0x000fea0003800000 */
.L_x_317:
        /* <DEDUP_REMOVED lines=13> */
.L_x_320:
[----:B------:R-:W-:Y:S05]  /*1cf90*/  BSYNC B1 ;  /* 0x0000000000017941 */ /* 0x000fea0003800000 */
.L_x_319:
        /* <DEDUP_REMOVED lines=13> */
.L_x_322:
[----:B------:R-:W-:Y:S05]  /*1d070*/  BSYNC B1 ;  /* 0x0000000000017941 */ /* 0x000fea0003800000 */
.L_x_321:
        /* <DEDUP_REMOVED lines=13> */
.L_x_324:
[----:B------:R-:W-:Y:S05]  /*1d150*/  BSYNC B1 ;  /* 0x0000000000017941 */ /* 0x000fea0003800000 */
.L_x_323:
        /* <DEDUP_REMOVED lines=13> */
.L_x_326:
[----:B------:R-:W-:Y:S05]  /*1d230*/  BSYNC B1 ;  /* 0x0000000000017941 */ /* 0x000fea0003800000 */
.L_x_325:
        /* <DEDUP_REMOVED lines=13> */
.L_x_328:
[----:B------:R-:W-:Y:S05]  /*1d310*/  BSYNC B1 ;  /* 0x0000000000017941 */ /* 0x000fea0003800000 */
.L_x_327:
        /* <DEDUP_REMOVED lines=13> */
.L_x_330:
[----:B------:R-:W-:Y:S05]  /*1d3f0*/  BSYNC B1 ;  /* 0x0000000000017941 */ /* 0x000fea0003800000 */
.L_x_329:
        /* <DEDUP_REMOVED lines=13> */
.L_x_332:
[----:B------:R-:W-:Y:S05]  /*1d4d0*/  BSYNC B1 ;  /* 0x0000000000017941 */ /* 0x000fea0003800000 */
.L_x_331:
        /* <DEDUP_REMOVED lines=13> */
.L_x_334:
[----:B------:R-:W-:Y:S05]  /*1d5b0*/  BSYNC B1 ;  /* 0x0000000000017941 */ /* 0x000fea0003800000 */
.L_x_333:
        /* <DEDUP_REMOVED lines=13> */
.L_x_336:
[----:B------:R-:W-:Y:S05]  /*1d690*/  BSYNC B1 ;  /* 0x0000000000017941 */ /* 0x000fea0003800000 */
.L_x_335:
        /* <DEDUP_REMOVED lines=13> */
.L_x_338:
[----:B------:R-:W-:Y:S05]  /*1d770*/  BSYNC B1 ;  /* 0x0000000000017941 */ /* 0x000fea0003800000 */
.L_x_337:
        /* <DEDUP_REMOVED lines=13> */
.L_x_340:
[----:B------:R-:W-:Y:S05]  /*1d850*/  BSYNC B1 ;  /* 0x0000000000017941 */ /* 0x000fea0003800000 */
.L_x_339:
        /* <DEDUP_REMOVED lines=13> */
.L_x_342:
[----:B------:R-:W-:Y:S05]  /*1d930*/  BSYNC B1 ;  /* 0x0000000000017941 */ /* 0x000fea0003800000 */
.L_x_341:
        /* <DEDUP_REMOVED lines=13> */
.L_x_344:
[----:B------:R-:W-:Y:S05]  /*1da10*/  BSYNC B1 ;  /* 0x0000000000017941 */ /* 0x000fea0003800000 */
.L_x_343:
        /* <DEDUP_REMOVED lines=13> */
.L_x_346:
[----:B------:R-:W-:Y:S05]  /*1daf0*/  BSYNC B1 ;  /* 0x0000000000017941 */ /* 0x000fea0003800000 */
.L_x_345:
        /* <DEDUP_REMOVED lines=13> */
.L_x_348:
[----:B------:R-:W-:Y:S05]  /*1dbd0*/  BSYNC B1 ;  /* 0x0000000000017941 */ /* 0x000fea0003800000 */
.L_x_347:
        /* <DEDUP_REMOVED lines=13> */
.L_x_350:
[----:B------:R-:W-:Y:S05]  /*1dcb0*/  BSYNC B1 ;  /* 0x0000000000017941 */ /* 0x000fea0003800000 */
.L_x_349:
        /* <DEDUP_REMOVED lines=13> */
.L_x_352:
[----:B------:R-:W-:Y:S05]  /*1dd90*/  BSYNC B1 ;  /* 0x0000000000017941 */ /* 0x000fea0003800000 */
.L_x_351:
        /* <DEDUP_REMOVED lines=13> */
.L_x_354:
[----:B------:R-:W-:Y:S05]  /*1de70*/  BSYNC B1 ;  /* 0x0000000000017941 */ /* 0x000fea0003800000 */
.L_x_353:
        /* <DEDUP_REMOVED lines=13> */
.L_x_356:
[----:B------:R-:W-:Y:S05]  /*1df50*/  BSYNC B1 ;  /* 0x0000000000017941 */ /* 0x000fea0003800000 */
.L_x_355:
        /* <DEDUP_REMOVED lines=13> */
.L_x_358:
[----:B------:R-:W-:Y:S05]  /*1e030*/  BSYNC B1 ;  /* 0x0000000000017941 */ /* 0x000fea0003800000 */
.L_x_357:
        /* <DEDUP_REMOVED lines=13> */
.L_x_360:
[----:B------:R-:W-:Y:S05]  /*1e110*/  BSYNC B1 ;  /* 0x0000000000017941 */ /* 0x000fea0003800000 */
.L_x_359:
        /* <DEDUP_REMOVED lines=13> */
.L_x_362:
[----:B------:R-:W-:Y:S05]  /*1e1f0*/  BSYNC B1 ;  /* 0x0000000000017941 */ /* 0x000fea0003800000 */
.L_x_361:
        /* <DEDUP_REMOVED lines=13> */
.L_x_364:
[----:B------:R-:W-:Y:S05]  /*1e2d0*/  BSYNC B1 ;  /* 0x0000000000017941 */ /* 0x000fea0003800000 */
.L_x_363:
        /* <DEDUP_REMOVED lines=13> */
.L_x_366:
[----:B------:R-:W-:Y:S05]  /*1e3b0*/  BSYNC B1 ;  /* 0x0000000000017941 */ /* 0x000fea0003800000 */
.L_x_365:
        /* <DEDUP_REMOVED lines=13> */
.L_x_368:
[----:B------:R-:W-:Y:S05]  /*1e490*/  BSYNC B1 ;  /* 0x0000000000017941 */ /* 0x000fea0003800000 */
.L_x_367:
        /* <DEDUP_REMOVED lines=13> */
.L_x_370:
[----:B------:R-:W-:Y:S05]  /*1e570*/  BSYNC B1 ;  /* 0x0000000000017941 */ /* 0x000fea0003800000 */
.L_x_369:
        /* <DEDUP_REMOVED lines=13> */
.L_x_372:
[----:B------:R-:W-:Y:S05]  /*1e650*/  BSYNC B1 ;  /* 0x0000000000017941 */ /* 0x000fea0003800000 */
.L_x_371:
        /* <DEDUP_REMOVED lines=13> */
.L_x_374:
[----:B------:R-:W-:Y:S05]  /*1e730*/  BSYNC B1 ;  /* 0x0000000000017941 */ /* 0x000fea0003800000 */
.L_x_373:
        /* <DEDUP_REMOVED lines=13> */
.L_x_376:
[----:B------:R-:W-:Y:S05]  /*1e810*/  BSYNC B1 ;  /* 0x0000000000017941 */ /* 0x000fea0003800000 */
.L_x_375:
        /* <DEDUP_REMOVED lines=13> */
.L_x_378:
[----:B------:R-:W-:Y:S05]  /*1e8f0*/  BSYNC B1 ;  /* 0x0000000000017941 */ /* 0x000fea0003800000 */
.L_x_377:
        /* <DEDUP_REMOVED lines=13> */
.L_x_380:
[----:B------:R-:W-:Y:S05]  /*1e9d0*/  BSYNC B1 ;  /* 0x0000000000017941 */ /* 0x000fea0003800000 */
.L_x_379:
        /* <DEDUP_REMOVED lines=13> */
.L_x_382:
[----:B------:R-:W-:Y:S05]  /*1eab0*/  BSYNC B1 ;  /* 0x0000000000017941 */ /* 0x000fea0003800000 */
.L_x_381:
        /* <DEDUP_REMOVED lines=13> */
.L_x_384:
[----:B------:R-:W-:Y:S05]  /*1eb90*/  BSYNC B1 ;  /* 0x0000000000017941 */ /* 0x000fea0003800000 */
.L_x_383:
        /* <DEDUP_REMOVED lines=13> */
.L_x_386:
[----:B------:R-:W-:Y:S05]  /*1ec70*/  BSYNC B1 ;  /* 0x0000000000017941 */ /* 0x000fea0003800000 */
.L_x_385:
        /* <DEDUP_REMOVED lines=13> */
.L_x_388:
[----:B------:R-:W-:Y:S05]  /*1ed50*/  BSYNC B1 ;  /* 0x0000000000017941 */ /* 0x000fea0003800000 */
.L_x_387:
        /* <DEDUP_REMOVED lines=13> */
.L_x_390:
[----:B------:R-:W-:Y:S05]  /*1ee30*/  BSYNC B1 ;  /* 0x0000000000017941 */ /* 0x000fea0003800000 */
.L_x_389:
        /* <DEDUP_REMOVED lines=13> */
.L_x_392:
[----:B------:R-:W-:Y:S05]  /*1ef10*/  BSYNC B1 ;  /* 0x0000000000017941 */ /* 0x000fea0003800000 */
.L_x_391:
        /* <DEDUP_REMOVED lines=13> */
.L_x_394:
[----:B------:R-:W-:Y:S05]  /*1eff0*/  BSYNC B1 ;  /* 0x0000000000017941 */ /* 0x000fea0003800000 */
.L_x_393:
        /* <DEDUP_REMOVED lines=13> */
.L_x_396:
[----:B------:R-:W-:Y:S05]  /*1f0d0*/  BSYNC B1 ;  /* 0x0000000000017941 */ /* 0x000fea0003800000 */
.L_x_395:
        /* <DEDUP_REMOVED lines=13> */
.L_x_398:
[----:B------:R-:W-:Y:S05]  /*1f1b0*/  BSYNC B1 ;  /* 0x0000000000017941 */ /* 0x000fea0003800000 */
.L_x_397:
        /* <DEDUP_REMOVED lines=13> */
.L_x_400:
[----:B------:R-:W-:Y:S05]  /*1f290*/  BSYNC B1 ;  /* 0x0000000000017941 */ /* 0x000fea0003800000 */
.L_x_399:
        /* <DEDUP_REMOVED lines=13> */
.L_x_402:
[----:B------:R-:W-:Y:S05]  /*1f370*/  BSYNC B1 ;  /* 0x0000000000017941 */ /* 0x000fea0003800000 */
.L_x_401:
        /* <DEDUP_REMOVED lines=13> */
.L_x_404:
[----:B------:R-:W-:Y:S05]  /*1f450*/  BSYNC B1 ;  /* 0x0000000000017941 */ /* 0x000fea0003800000 */
.L_x_403:
        /* <DEDUP_REMOVED lines=13> */
.L_x_406:
[----:B------:R-:W-:Y:S05]  /*1f530*/  BSYNC B1 ;  /* 0x0000000000017941 */ /* 0x000fea0003800000 */
.L_x_405:
        /* <DEDUP_REMOVED lines=13> */
.L_x_408:
[----:B------:R-:W-:Y:S05]  /*1f610*/  BSYNC B1 ;  /* 0x0000000000017941 */ /* 0x000fea0003800000 */
.L_x_407:
        /* <DEDUP_REMOVED lines=13> */
.L_x_410:
[----:B------:R-:W-:Y:S05]  /*1f6f0*/  BSYNC B1 ;  /* 0x0000000000017941 */ /* 0x000fea0003800000 */
.L_x_409:
        /* <DEDUP_REMOVED lines=13> */
.L_x_412:
[----:B------:R-:W-:Y:S05]  /*1f7d0*/  BSYNC B1 ;  /* 0x0000000000017941 */ /* 0x000fea0003800000 */
.L_x_411:
        /* <DEDUP_REMOVED lines=13> */
.L_x_414:
[----:B------:R-:W-:Y:S05]  /*1f8b0*/  BSYNC B1 ;  /* 0x0000000000017941 */ /* 0x000fea0003800000 */
.L_x_413:
        /* <DEDUP_REMOVED lines=13> */
.L_x_416:
[----:B------:R-:W-:Y:S05]  /*1f990*/  BSYNC B1 ;  /* 0x0000000000017941 */ /* 0x000fea0003800000 */
.L_x_415:
        /* <DEDUP_REMOVED lines=13> */
.L_x_418:
[----:B------:R-:W-:Y:S05]  /*1fa70*/  BSYNC B1 ;  /* 0x0000000000017941 */ /* 0x000fea0003800000 */
.L_x_417:
        /* <DEDUP_REMOVED lines=13> */
.L_x_420:
[----:B------:R-:W-:Y:S05]  /*1fb50*/  BSYNC B1 ;  /* 0x0000000000017941 */ /* 0x000fea0003800000 */
.L_x_419:
        /* <DEDUP_REMOVED lines=13> */
.L_x_422:
[----:B------:R-:W-:Y:S05]  /*1fc30*/  BSYNC B1 ;  /* 0x0000000000017941 */ /* 0x000fea0003800000 */
.L_x_421:
        /* <DEDUP_REMOVED lines=13> */
.L_x_424:
[----:B------:R-:W-:Y:S05]  /*1fd10*/  BSYNC B1 ;  /* 0x0000000000017941 */ /* 0x000fea0003800000 */
.L_x_423:
        /* <DEDUP_REMOVED lines=13> */
.L_x_426:
[----:B------:R-:W-:Y:S05]  /*1fdf0*/  BSYNC B1 ;  /* 0x0000000000017941 */ /* 0x000fea0003800000 */
.L_x_425:
        /* <DEDUP_REMOVED lines=13> */
.L_x_428:
[----:B------:R-:W-:Y:S05]  /*1fed0*/  BSYNC B1 ;  /* 0x0000000000017941 */ /* 0x000fea0003800000 */
.L_x_427:
        /* <DEDUP_REMOVED lines=13> */
.L_x_430:
[----:B------:R-:W-:Y:S05]  /*1ffb0*/  BSYNC B1 ;  /* 0x0000000000017941 */ /* 0x000fea0003800000 */
.L_x_429:
        /* <DEDUP_REMOVED lines=13> */
.L_x_432:
[----:B------:R-:W-:Y:S05]  /*20090*/  BSYNC B1 ;  /* 0x0000000000017941 */ /* 0x000fea0003800000 */
.L_x_431:
        /* <DEDUP_REMOVED lines=13> */
.L_x_434:
[----:B------:R-:W-:Y:S05]  /*20170*/  BSYNC B1 ;  /* 0x0000000000017941 */ /* 0x000fea0003800000 */
.L_x_433:
        /* <DEDUP_REMOVED lines=13> */
.L_x_436:
[----:B------:R-:W-:Y:S05]  /*20250*/  BSYNC B1 ;  /* 0x0000000000017941 */ /* 0x000fea0003800000 */
.L_x_435:
        /* <DEDUP_REMOVED lines=13> */
.L_x_438:
[----:B------:R-:W-:Y:S05]  /*20330*/  BSYNC B1 ;  /* 0x0000000000017941 */ /* 0x000fea0003800000 */
.L_x_437:
        /* <DEDUP_REMOVED lines=13> */
.L_x_440:
[----:B------:R-:W-:Y:S05]  /*20410*/  BSYNC B1 ;  /* 0x0000000000017941 */ /* 0x000fea0003800000 */
.L_x_439:
        /* <DEDUP_REMOVED lines=13> */
.L_x_442:
[----:B------:R-:W-:Y:S05]  /*204f0*/  BSYNC B1 ;  /* 0x0000000000017941 */ /* 0x000fea0003800000 */
.L_x_441:
        /* <DEDUP_REMOVED lines=13> */
.L_x_444:
[----:B------:R-:W-:Y:S05]  /*205d0*/  BSYNC B1 ;  /* 0x0000000000017941 */ /* 0x000fea0003800000 */
.L_x_443:
        /* <DEDUP_REMOVED lines=13> */
.L_x_446:
[----:B------:R-:W-:Y:S05]  /*206b0*/  BSYNC B1 ;  /* 0x0000000000017941 */ /* 0x000fea0003800000 */
.L_x_445:
        /* <DEDUP_REMOVED lines=13> */
.L_x_448:
[----:B------:R-:W-:Y:S05]  /*20790*/  BSYNC B1 ;  /* 0x0000000000017941 */ /* 0x000fea0003800000 */
.L_x_447:
        /* <DEDUP_REMOVED lines=13> */
.L_x_450:
[----:B------:R-:W-:Y:S05]  /*20870*/  BSYNC B1 ;  /* 0x0000000000017941 */ /* 0x000fea0003800000 */
.L_x_449:
        /* <DEDUP_REMOVED lines=13> */
.L_x_452:
[----:B------:R-:W-:Y:S05]  /*20950*/  BSYNC B1 ;  /* 0x0000000000017941 */ /* 0x000fea0003800000 */
.L_x_451:
        /* <DEDUP_REMOVED lines=13> */
.L_x_454:
[----:B------:R-:W-:Y:S05]  /*20a30*/  BSYNC B1 ;  /* 0x0000000000017941 */ /* 0x000fea0003800000 */
.L_x_453:
        /* <DEDUP_REMOVED lines=13> */
.L_x_456:
[----:B------:R-:W-:Y:S05]  /*20b10*/  BSYNC B1 ;  /* 0x0000000000017941 */ /* 0x000fea0003800000 */
.L_x_455:
        /* <DEDUP_REMOVED lines=13> */
.L_x_458:
[----:B------:R-:W-:Y:S05]  /*20bf0*/  BSYNC B1 ;  /* 0x0000000000017941 */ /* 0x000fea0003800000 */
.L_x_457:
        /* <DEDUP_REMOVED lines=13> */
.L_x_460:
[----:B------:R-:W-:Y:S05]  /*20cd0*/  BSYNC B1 ;  /* 0x0000000000017941 */ /* 0x000fea0003800000 */
.L_x_459:
        /* <DEDUP_REMOVED lines=13> */
.L_x_462:
[----:B------:R-:W-:Y:S05]  /*20db0*/  BSYNC B1 ;  /* 0x0000000000017941 */ /* 0x000fea0003800000 */
.L_x_461:
        /* <DEDUP_REMOVED lines=13> */
.L_x_464:
[----:B------:R-:W-:Y:S05]  /*20e90*/  BSYNC B1 ;  /* 0x0000000000017941 */ /* 0x000fea0003800000 */
.L_x_463:
        /* <DEDUP_REMOVED lines=13> */
.L_x_466:
[----:B------:R-:W-:Y:S05]  /*20f70*/  BSYNC B1 ;  /* 0x0000000000017941 */ /* 0x000fea0003800000 */
.L_x_465:
        /* <DEDUP_REMOVED lines=13> */
.L_x_468:
[----:B------:R-:W-:Y:S05]  /*21050*/  BSYNC B1 ;  /* 0x0000000000017941 */ /* 0x000fea0003800000 */
.L_x_467:
        /* <DEDUP_REMOVED lines=13> */
.L_x_470:
[----:B------:R-:W-:Y:S05]  /*21130*/  BSYNC B1 ;  /* 0x0000000000017941 */ /* 0x000fea0003800000 */
.L_x_469:
        /* <DEDUP_REMOVED lines=13> */
.L_x_472:
[----:B------:R-:W-:Y:S05]  /*21210*/  BSYNC B1 ;  /* 0x0000000000017941 */ /* 0x000fea0003800000 */
.L_x_471:
        /* <DEDUP_REMOVED lines=13> */
.L_x_474:
[----:B------:R-:W-:Y:S05]  /*212f0*/  BSYNC B1 ;  /* 0x0000000000017941 */ /* 0x000fea0003800000 */
.L_x_473:
        /* <DEDUP_REMOVED lines=13> */
.L_x_476:
[----:B------:R-:W-:Y:S05]  /*213d0*/  BSYNC B1 ;  /* 0x0000000000017941 */ /* 0x000fea0003800000 */
.L_x_475:
        /* <DEDUP_REMOVED lines=13> */
.L_x_478:
[----:B------:R-:W-:Y:S05]  /*214b0*/  BSYNC B1 ;  /* 0x0000000000017941 */ /* 0x000fea0003800000 */
.L_x_477:
        /* <DEDUP_REMOVED lines=13> */
.L_x_480:
[----:B------:R-:W-:Y:S05]  /*21590*/  BSYNC B1 ;  /* 0x0000000000017941 */ /* 0x000fea0003800000 */
.L_x_479:
        /* <DEDUP_REMOVED lines=13> */
.L_x_482:
[----:B------:R-:W-:Y:S05]  /*21670*/  BSYNC B1 ;  /* 0x0000000000017941 */ /* 0x000fea0003800000 */
.L_x_481:
        /* <DEDUP_REMOVED lines=13> */
.L_x_484:
[----:B------:R-:W-:Y:S05]  /*21750*/  BSYNC B1 ;  /* 0x0000000000017941 */ /* 0x000fea0003800000 */
.L_x_483:
        /* <DEDUP_REMOVED lines=13> */
.L_x_486:
[----:B------:R-:W-:Y:S05]  /*21830*/  BSYNC B1 ;  /* 0x0000000000017941 */ /* 0x000fea0003800000 */
.L_x_485:
        /* <DEDUP_REMOVED lines=13> */
.L_x_488:
[----:B------:R-:W-:Y:S05]  /*21910*/  BSYNC B1 ;  /* 0x0000000000017941 */ /* 0x000fea0003800000 */
.L_x_487:
        /* <DEDUP_REMOVED lines=13> */
.L_x_490:
[----:B------:R-:W-:Y:S05]  /*219f0*/  BSYNC B1 ;  /* 0x0000000000017941 */ /* 0x000fea0003800000 */
.L_x_489:
        /* <DEDUP_REMOVED lines=13> */
.L_x_492:
[----:B------:R-:W-:Y:S05]  /*21ad0*/  BSYNC B1 ;  /* 0x0000000000017941 */ /* 0x000fea0003800000 */
.L_x_491:
        /* <DEDUP_REMOVED lines=13> */
.L_x_494:
[----:B------:R-:W-:Y:S05]  /*21bb0*/  BSYNC B1 ;  /* 0x0000000000017941 */ /* 0x000fea0003800000 */
.L_x_493:
        /* <DEDUP_REMOVED lines=13> */
.L_x_496:
[----:B------:R-:W-:Y:S05]  /*21c90*/  BSYNC B1 ;  /* 0x0000000000017941 */ /* 0x000fea0003800000 */
.L_x_495:
        /* <DEDUP_REMOVED lines=13> */
.L_x_498:
[----:B------:R-:W-:Y:S05]  /*21d70*/  BSYNC B1 ;  /* 0x0000000000017941 */ /* 0x000fea0003800000 */
.L_x_497:
        /* <DEDUP_REMOVED lines=13> */
.L_x_500:
[----:B------:R-:W-:Y:S05]  /*21e50*/  BSYNC B1 ;  /* 0x0000000000017941 */ /* 0x000fea0003800000 */
.L_x_499:
        /* <DEDUP_REMOVED lines=13> */
.L_x_502:
[----:B------:R-:W-:Y:S05]  /*21f30*/  BSYNC B1 ;  /* 0x0000000000017941 */ /* 0x000fea0003800000 */
.L_x_501:
        /* <DEDUP_REMOVED lines=13> */
.L_x_504:
[----:B------:R-:W-:Y:S05]  /*22010*/  BSYNC B1 ;  /* 0x0000000000017941 */ /* 0x000fea0003800000 */
.L_x_503:
        /* <DEDUP_REMOVED lines=13> */
.L_x_506:
[----:B------:R-:W-:Y:S05]  /*220f0*/  BSYNC B1 ;  /* 0x0000000000017941 */ /* 0x000fea0003800000 */
.L_x_505:
        /* <DEDUP_REMOVED lines=13> */
.L_x_508:
[----:B------:R-:W-:Y:S05]  /*221d0*/  BSYNC B1 ;  /* 0x0000000000017941 */ /* 0x000fea0003800000 */
.L_x_507:
        /* <DEDUP_REMOVED lines=13> */
.L_x_510:
[----:B------:R-:W-:Y:S05]  /*222b0*/  BSYNC B1 ;  /* 0x0000000000017941 */ /* 0x000fea0003800000 */
.L_x_509:
        /* <DEDUP_REMOVED lines=13> */
.L_x_512:
[----:B------:R-:W-:Y:S05]  /*22390*/  BSYNC B1 ;  /* 0x0000000000017941 */ /* 0x000fea0003800000 */
.L_x_511:
        /* <DEDUP_REMOVED lines=13> */
.L_x_514:
[----:B------:R-:W-:Y:S05]  /*22470*/  BSYNC B1 ;  /* 0x0000000000017941 */ /* 0x000fea0003800000 */
.L_x_513:
        /* <DEDUP_REMOVED lines=13> */
.L_x_516:
[----:B------:R-:W-:Y:S05]  /*22550*/  BSYNC B1 ;  /* 0x0000000000017941 */ /* 0x000fea0003800000 */
.L_x_515:
        /* <DEDUP_REMOVED lines=13> */
.L_x_518:
[----:B------:R-:W-:Y:S05]  /*22630*/  BSYNC B1 ;  /* 0x0000000000017941 */ /* 0x000fea0003800000 */
.L_x_517:
        /* <DEDUP_REMOVED lines=13> */
.L_x_520:
[----:B------:R-:W-:Y:S05]  /*22710*/  BSYNC B1 ;  /* 0x0000000000017941 */ /* 0x000fea0003800000 */
.L_x_519:
        /* <DEDUP_REMOVED lines=13> */
.L_x_522:
[----:B------:R-:W-:Y:S05]  /*227f0*/  BSYNC B1 ;  /* 0x0000000000017941 */ /* 0x000fea0003800000 */
.L_x_521:
        /* <DEDUP_REMOVED lines=13> */
.L_x_524:
[----:B------:R-:W-:Y:S05]  /*228d0*/  BSYNC B1 ;  /* 0x0000000000017941 */ /* 0x000fea0003800000 */
.L_x_523:
        /* <DEDUP_REMOVED lines=13> */
.L_x_526:
[----:B------:R-:W-:Y:S05]  /*229b0*/  BSYNC B1 ;  /* 0x0000000000017941 */ /* 0x000fea0003800000 */
.L_x_525:
        /* <DEDUP_REMOVED lines=13> */
.L_x_528:
[----:B------:R-:W-:Y:S05]  /*22a90*/  BSYNC B1 ;  /* 0x0000000000017941 */ /* 0x000fea0003800000 */
.L_x_527:
        /* <DEDUP_REMOVED lines=13> */
.L_x_530:
[----:B------:R-:W-:Y:S05]  /*22b70*/  BSYNC B1 ;  /* 0x0000000000017941 */ /* 0x000fea0003800000 */
.L_x_529:
        /* <DEDUP_REMOVED lines=13> */
.L_x_532:
[----:B------:R-:W-:Y:S05]  /*22c50*/  BSYNC B1 ;  /* 0x0000000000017941 */ /* 0x000fea0003800000 */
.L_x_531:
        /* <DEDUP_REMOVED lines=13> */
.L_x_534:
[----:B------:R-:W-:Y:S05]  /*22d30*/  BSYNC B1 ;  /* 0x0000000000017941 */ /* 0x000fea0003800000 */
.L_x_533:
        /* <DEDUP_REMOVED lines=13> */
.L_x_536:
[----:B------:R-:W-:Y:S05]  /*22e10*/  BSYNC B1 ;  /* 0x0000000000017941 */ /* 0x000fea0003800000 */
.L_x_535:
        /* <DEDUP_REMOVED lines=13> */
.L_x_538:
[----:B------:R-:W-:Y:S05]  /*22ef0*/  BSYNC B1 ;  /* 0x0000000000017941 */ /* 0x000fea0003800000 */
.L_x_537:
        /* <DEDUP_REMOVED lines=13> */
.L_x_540:
[----:B------:R-:W-:Y:S05]  /*22fd0*/  BSYNC B1 ;  /* 0x0000000000017941 */ /* 0x000fea0003800000 */
.L_x_539:
        /* <DEDUP_REMOVED lines=13> */
.L_x_542:
[----:B------:R-:W-:Y:S05]  /*230b0*/  BSYNC B1 ;  /* 0x0000000000017941 */ /* 0x000fea0003800000 */
.L_x_541:
        /* <DEDUP_REMOVED lines=13> */
.L_x_544:
[----:B------:R-:W-:Y:S05]  /*23190*/  BSYNC B1 ;  /* 0x0000000000017941 */ /* 0x000fea0003800000 */
.L_x_543:
        /* <DEDUP_REMOVED lines=13> */
.L_x_546:
[----:B------:R-:W-:Y:S05]  /*23270*/  BSYNC B1 ;  /* 0x0000000000017941 */ /* 0x000fea0003800000 */
.L_x_545:
[----:B--234-:R-:W2:Y:S01]  /*23280*/  LDL.LU R3, [R1+0x444] ;  /* 0x0004440001037983 */ /* 0x01cea20000300800 */
[----:B-----5:R-:W-:Y:S01]  /*23290*/  LOP3.LUT R6, R6, 0xff, RZ, 0xc0, !PT ;  /* 0x000000ff06067812 */ /* 0x020fe200078ec0ff */
[----:B------:R-:W-:Y:S01]  /*232a0*/  BSSY B1, `(.L_x_547) ;  /* 0x000000b000017945 */ /* 0x000fe20003800000 */
[----:B------:R-:W-:Y:S02]  /*232b0*/  ISETP.LT.OR P2, PT, R0, 0xf9, !P1 ;  /* 0x000000f90000780c */ /* 0x000fe40004f41670 */
[----:B------:R-:W-:Y:S02]  /*232c0*/  F2FP.F16.E5M2.UNPACK_B R6, R6 ;  /* 0x00000006ff06723e */ /* 0x000fe400020004ff */
[----:B------:R-:W-:-:S03]  /*232d0*/  PRMT R2, RZ, 0x7610, R2 ;  /* 0x00007610ff027816 */ /* 0x000fc60000000002 */
[----:B------:R-:W-:-:S05]  /*232e0*/  HADD2.F32 R6, -RZ, R6.H0_H0 ;  /* 0x20000006ff067230 */ /* 0x000fca0000004100 */
[----:B------:R-:W-:-:S04]  /*232f0*/  FMUL R6, R6, UR21 ;  /* 0x0000001506067c20 */ /* 0x000fc80008400000 */
[----:B--2---:R-:W-:-:S05]  /*23300*/  FFMA R6, R3, UR20, R6 ;  /* 0x0000001403067c23 */ /* 0x004fca0008000006 */
[----:B------:R-:W-:-:S05]  /*23310*/  F2FP.SATFINITE.E5M2.F32.PACK_AB_MERGE_C R3, RZ, R6, RZ ;  /* 0x00000006ff03723e */ /* 0x000fca00048060ff */
[----:B------:R2:W-:Y:S01]  /*23320*/  @!P0 STG.E.U8 desc[UR14][R30.64+0xf9], R3 ;  /* 0x0000f9031e008986 */ /* 0x0005e2000c10110e */
[----:B------:R-:W-:Y:S05]  /*23330*/  @P2 BRA `(.L_x_548) ;  /* 0x0000000000042947 */ /* 0x000fea0003800000 */
[----:B------:R3:W5:Y:S02]  /*23340*/  LDG.E.U8 R2, desc[UR14][R4.64+0xf8] ;  /* 0x0000f80e04027981 */ /* 0x000764000c1e1100 */
.L_x_548:
[----:B------:R-:W-:Y:S05]  /*23350*/  BSYNC B1 ;  /* 0x0000000000017941 */ /* 0x000fea0003800000 */
.L_x_547:
[----:B--2---:R-:W2:Y:S01]  /*23360*/  LDL.LU R3, [R1+0x448] ;  /* 0x0004480001037983 */ /* 0x004ea20000300800 */
        /* <DEDUP_REMOVED lines=12> */
.L_x_550:
[----:B------:R-:W-:Y:S05]  /*23430*/  BSYNC B1 ;  /* 0x0000000000017941 */ /* 0x000fea0003800000 */
.L_x_549:
[----:B------:R-:W-:Y:S05]  /*23440*/  @P1 BRA `(.L_x_551) ;  /* 0x0000004800841947 */ /* 0x000fea0003800000 */
[----:B------:R-:W2:Y:S01]  /*23450*/  LDL.LU R2, [R1+0x44c] ;  /* 0x00044c0001027983 */ /* 0x000ea20000300800 */
[----:B-----5:R-:W-:-:S04]  /*23460*/  LOP3.LUT R0, R0, 0xff, RZ, 0xc0, !PT ;  /* 0x000000ff00007812 */ /* 0x020fc800078ec0ff */
[----:B------:R-:W-:-:S05]  /*23470*/  F2FP.F16.E5M2.UNPACK_B R0, R0 ;  /* 0x00000000ff00723e */ /* 0x000fca00020004ff */
[----:B------:R-:W-:-:S05]  /*23480*/  HADD2.F32 R0, -RZ, R0.H0_H0 ;  /* 0x20000000ff007230 */ /* 0x000fca0000004100 */
[----:B------:R-:W-:-:S04]  /*23490*/  FMUL R0, R0, UR21 ;  /* 0x0000001500007c20 */ /* 0x000fc80008400000 */
[----:B--2---:R-:W-:-:S05]  /*234a0*/  FFMA R0, R2, UR20, R0 ;  /* 0x0000001402007c23 */ /* 0x004fca0008000000 */
[----:B------:R-:W-:-:S05]  /*234b0*/  F2FP.SATFINITE.E5M2.F32.PACK_AB_MERGE_C R3, RZ, R0, RZ ;  /* 0x00000000ff03723e */ /* 0x000fca00048060ff */
[----:B------:R2:W-:Y:S01]  /*234c0*/  STG.E.U8 desc[UR14][R28.64+0xf9], R3 ;  /* 0x0000f9031c007986 */ /* 0x0005e2000c10110e */
[----:B------:R-:W-:Y:S05]  /*234d0*/  BRA `(.L_x_551) ;  /* 0x0000004800607947 */ /* 0x000fea0003800000 */
.L_x_38:
[----:B------:R-:W-:Y:S01]  /*234e0*/  ISETP.GE.AND P3, PT, R34, 0x1, PT ;  /* 0x000000012200780c */ /* 0x000fe20003f66270 */
[----:B-----5:R-:W-:Y:S01]  /*234f0*/  FMUL R2, R2, UR20 ;  /* 0x0000001402027c20 */ /* 0x020fe20008400000 */
[----:B------:R-:W2:Y:S02]  /*23500*/  LDL.LU R40, [R1+0x200] ;  /* 0x0002000001287983 */ /* 0x000ea40000300800 */
[----:B------:R-:W-:Y:S02]  /*23510*/  ISETP.LT.OR P0, PT, R0, 0x1, !P3 ;  /* 0x000000010000780c */ /* 0x000fe40005f01670 */
[----:B------:R-:W-:Y:S01]  /*23520*/  F2FP.SATFINITE.E5M2.F32.PACK_AB_MERGE_C R2, RZ, R2, RZ ;  /* 0x00000002ff02723e */ /* 0x000fe200048060ff */
[----:B------:R-:W-:Y:S01]  /*23530*/  FMUL R3, R3, UR20 ;  /* 0x0000001403037c20 */ /* 0x000fe20008400000 */
[----:B------:R-:W-:Y:S01]  /*23540*/  ISETP.GE.AND P2, PT, R34, 0x9, PT ;  /* 0x000000092200780c */ /* 0x000fe20003f46270 */
[----:B------:R-:W-:Y:S01]  /*23550*/  FMUL R4, R4, UR20 ;  /* 0x0000001404047c20 */ /* 0x000fe20008400000 */
[----:B------:R-:W-:Y:S01]  /*23560*/  FMUL R5, R5, UR20 ;  /* 0x0000001405057c20 */ /* 0x000fe20008400000 */
[----:B------:R-:W-:Y:S01]  /*23570*/  ISETP.LT.OR P1, PT, R0, 0x9, !P3 ;  /* 0x000000090000780c */ /* 0x000fe20005f21670 */
[----:B------:R-:W-:Y:S01]  /*23580*/  FMUL R6, R6, UR20 ;  /* 0x0000001406067c20 */ /* 0x000fe20008400000 */
[----:B------:R-:W-:Y:S01]  /*23590*/  ISETP.LT.OR P5, PT, R0, 0xa, !P3 ;  /* 0x0000000a0000780c */ /* 0x000fe20005fa1670 */
[----:B------:R-:W-:Y:S01]  /*235a0*/  FMUL R7, R7, UR20 ;  /* 0x0000001407077c20 */ /* 0x000fe20008400000 */
[----:B------:R-:W-:Y:S01]  /*235b0*/  FMUL R8, R8, UR20 ;  /* 0x0000001408087c20 */ /* 0x000fe20008400000 */
[----:B------:R-:W-:Y:S01]  /*235c0*/  FMUL R9, R9, UR20 ;  /* 0x0000001409097c20 */ /* 0x000fe20008400000 */
[----:B------:R-:W-:Y:S01]  /*235d0*/  @!P0 STG.E.U8 desc[UR14][R24.64], R2 ;  /* 0x0000000218008986 */ /* 0x000fe2000c10110e */
[----:B------:R-:W-:-:S02]  /*235e0*/  ISETP.LT.OR P0, PT, R0, 0x2, !P3 ;  /* 0x000000020000780c */ /* 0x000fc40005f01670 */
[----:B------:R-:W-:Y:S01]  /*235f0*/  F2FP.SATFINITE.E5M2.F32.PACK_AB_MERGE_C R3, RZ, R3, RZ ;  /* 0x00000003ff03723e */ /* 0x000fe200048060ff */
[----:B------:R-:W-:Y:S01]  /*23600*/  FMUL R10, R10, UR20 ;  /* 0x000000140a0a7c20 */ /* 0x000fe20008400000 */
[----:B------:R-:W-:Y:S01]  /*23610*/  F2FP.SATFINITE.E5M2.F32.PACK_AB_MERGE_C R4, RZ, R4, RZ ;  /* 0x00000004ff04723e */ /* 0x000fe200048060ff */
[----:B------:R-:W-:Y:S01]  /*23620*/  FMUL R11, R11, UR20 ;  /* 0x000000140b0b7c20 */ /* 0x000fe20008400000 */
[----:B------:R-:W-:Y:S01]  /*23630*/  FMUL R12, R12, UR20 ;  /* 0x000000140c0c7c20 */ /* 0x000fe20008400000 */
[----:B------:R-:W-:Y:S01]  /*23640*/  FMUL R13, R13, UR20 ;  /* 0x000000140d0d7c20 */ /* 0x000fe20008400000 */
[----:B------:R-:W-:Y:S01]  /*23650*/  FMUL R14, R14, UR20 ;  /* 0x000000140e0e7c20 */ /* 0x000fe20008400000 */
[----:B------:R-:W-:Y:S01]  /*23660*/  FMUL R15, R15, UR20 ;  /* 0x000000140f0f7c20 */ /* 0x000fe20008400000 */
[----:B------:R-:W-:Y:S01]  /*23670*/  FMUL R16, R16, UR20 ;  /* 0x0000001410107c20 */ /* 0x000fe20008400000 */
[----:B------:R-:W-:Y:S01]  /*23680*/  FMUL R17, R17, UR20 ;  /* 0x0000001411117c20 */ /* 0x000fe20008400000 */
[----:B------:R-:W-:Y:S01]  /*23690*/  FMUL R18, R18, UR20 ;  /* 0x0000001412127c20 */ /* 0x000fe20008400000 */
[----:B------:R0:W-:Y:S01]  /*236a0*/  @!P0 STG.E.U8 desc[UR14][R24.64+0x1], R3 ;  /* 0x0000010318008986 */ /* 0x0001e2000c10110e */
[----:B------:R-:W-:-:S02]  /*236b0*/  ISETP.LT.OR P0, PT, R0, 0x1, !P2 ;  /* 0x000000010000780c */ /* 0x000fc40005701670 */
[----:B------:R-:W-:Y:S01]  /*236c0*/  F2FP.SATFINITE.E5M2.F32.PACK_AB_MERGE_C R5, RZ, R5, RZ ;  /* 0x00000005ff05723e */ /* 0x000fe200048060ff */
[----:B------:R-:W-:Y:S01]  /*236d0*/  FMUL R19, R19, UR20 ;  /* 0x0000001413137c20 */ /* 0x000fe20008400000 */
[----:B------:R-:W-:Y:S01]  /*236e0*/  FMUL R20, R20, UR20 ;  /* 0x0000001414147c20 */ /* 0x000fe20008400000 */
[----:B------:R-:W-:Y:S01]  /*236f0*/  FMUL R21, R21, UR20 ;  /* 0x0000001415157c20 */ /* 0x000fe20008400000 */
[----:B------:R-:W3:Y:S07]  /*23700*/  LDL.LU R39, [R1+0x204] ;  /* 0x0002040001277983 */ /* 0x000eee0000300800 */
[----:B------:R-:W-:Y:S01]  /*23710*/  @!P0 STG.E.U8 desc[UR14][R26.64], R4 ;  /* 0x000000041a008986 */ /* 0x000fe2000c10110e */
[----:B------:R-:W-:-:S02]  /*23720*/  ISETP.LT.OR P0, PT, R0, 0x2, !P2 ;  /* 0x000000020000780c */ /* 0x000fc40005701670 */
[----:B------:R-:W-:Y:S01]  /*23730*/  F2FP.SATFINITE.E5M2.F32.PACK_AB_MERGE_C R6, RZ, R6, RZ ;  /* 0x00000006ff06723e */ /* 0x000fe200048060ff */
[----:B------:R-:W-:Y:S01]  /*23740*/  FMUL R22, R22, UR20 ;  /* 0x0000001416167c20 */ /* 0x000fe20008400000 */
[----:B------:R-:W-:Y:S01]  /*23750*/  F2FP.SATFINITE.E5M2.F32.PACK_AB_MERGE_C R7, RZ, R7, RZ ;  /* 0x00000007ff07723e */ /* 0x000fe200048060ff */
[----:B------:R-:W4:Y:S08]  /*23760*/  LDL.LU R35, [R1+0x208] ;  /* 0x0002080001237983 */ /* 0x000f300000300800 */
[----:B------:R1:W-:Y:S01]  /*23770*/  @!P0 STG.E.U8 desc[UR14][R26.64+0x1], R5 ;  /* 0x000001051a008986 */ /* 0x0003e2000c10110e */
[----:B------:R-:W-:-:S02]  /*23780*/  ISETP.LT.OR P0, PT, R0, 0x9, !P2 ;  /* 0x000000090000780c */ /* 0x000fc40005701670 */
[----:B------:R-:W-:Y:S01]  /*23790*/  F2FP.SATFINITE.E5M2.F32.PACK_AB_MERGE_C R8, RZ, R8, RZ ;  /* 0x00000008ff08723e */ /* 0x000fe200048060ff */
[----:B------:R-:W-:Y:S01]  /*237a0*/  @!P1 STG.E.U8 desc[UR14][R24.64+0x8], R6 ;  /* 0x0000080618009986 */ /* 0x000fe2000c10110e */
[----:B------:R-:W-:-:S03]  /*237b0*/  ISETP.LT.OR P1, PT, R0, 0xa, !P2 ;  /* 0x0000000a0000780c */ /* 0x000fc60005721670 */
[----:B------:R-:W-:Y:S01]  /*237c0*/  @!P5 STG.E.U8 desc[UR14][R24.64+0x9], R7 ;  /* 0x000009071800d986 */ /* 0x000fe2000c10110e */
[C---:B------:R-:W-:Y:S02]  /*237d0*/  ISETP.LT.OR P5, PT, R0.reuse, 0x11, !P3 ;  /* 0x000000110000780c */ /* 0x040fe40005fa1670 */
[----:B------:R-:W-:Y:S01]  /*237e0*/  F2FP.SATFINITE.E5M2.F32.PACK_AB_MERGE_C R9, RZ, R9, RZ ;  /* 0x00000009ff09723e */ /* 0x000fe200048060ff */
[----:B------:R-:W-:Y:S01]  /*237f0*/  FMUL R23, R23, UR20 ;  /* 0x0000001417177c20 */ /* 0x000fe20008400000 */
[----:B------:R-:W-:Y:S01]  /*23800*/  F2FP.SATFINITE.E5M2.F32.PACK_AB_MERGE_C R10, RZ, R10, RZ ;  /* 0x0000000aff0a723e */ /* 0x000fe200048060ff */
[----:B------:R-:W-:Y:S01]  /*23810*/  @!P0 STG.E.U8 desc[UR14][R26.64+0x8], R8 ;  /* 0x000008081a008986 */ /* 0x000fe2000c10110e */
[C---:B------:R-:W-:Y:S02]  /*23820*/  ISETP.LT.OR P0, PT, R0.reuse, 0x12, !P3 ;  /* 0x000000120000780c */ /* 0x040fe40005f01670 */
[----:B------:R-:W-:Y:S01]  /*23830*/  F2FP.SATFINITE.E5M2.F32.PACK_AB_MERGE_C R11, RZ, R11, RZ ;  /* 0x0000000bff0b723e */ /* 0x000fe200048060ff */
[----:B------:R-:W-:Y:S01]  /*23840*/  @!P1 STG.E.U8 desc[UR14][R26.64+0x9], R9 ;  /* 0x000009091a009986 */ /* 0x000fe2000c10110e */
[----:B------:R-:W-:-:S03]  /*23850*/  ISETP.LT.OR P1, PT, R0, 0x11, !P2 ;  /* 0x000000110000780c */ /* 0x000fc60005721670 */
[----:B------:R-:W-:Y:S01]  /*23860*/  @!P5 STG.E.U8 desc[UR14][R24.64+0x10], R10 ;  /* 0x0000100a1800d986 */ /* 0x000fe2000c10110e */
[C---:B------:R-:W-:Y:S02]  /*23870*/  ISETP.LT.OR P5, PT, R0.reuse, 0x12, !P2 ;  /* 0x000000120000780c */ /* 0x040fe400057a1670 */
[----:B------:R-:W-:Y:S01]  /*23880*/  F2FP.SATFINITE.E5M2.F32.PACK_AB_MERGE_C R12, RZ, R12, RZ ;  /* 0x0000000cff0c723e */ /* 0x000fe200048060ff */
[----:B------:R-:W3:Y:S04]  /*23890*/  LDL.LU R33, [R1+0x20c] ;  /* 0x00020c0001217983 */ /* 0x000ee80000300800 */
[----:B------:R-:W-:Y:S01]  /*238a0*/  @!P0 STG.E.U8 desc[UR14][R24.64+0x11], R11 ;  /* 0x0000110b18008986 */ /* 0x000fe2000c10110e */
[----:B------:R-:W-:Y:S02]  /*238b0*/  ISETP.LT.OR P0, PT, R0, 0x19, !P3 ;  /* 0x000000190000780c */ /* 0x000fe40005f01670 */
[----:B------:R-:W-:-:S02]  /*238c0*/  F2FP.SATFINITE.E5M2.F32.PACK_AB_MERGE_C R13, RZ, R13, RZ ;  /* 0x0000000dff0d723e */ /* 0x000fc400048060ff */
[----:B------:R-:W-:Y:S01]  /*238d0*/  F2FP.SATFINITE.E5M2.F32.PACK_AB_MERGE_C R14, RZ, R14, RZ ;  /* 0x0000000eff0e723e */ /* 0x000fe200048060ff */
[----:B------:R-:W-:Y:S01]  /*238e0*/  @!P1 STG.E.U8 desc[UR14][R26.64+0x10], R12 ;  /* 0x0000100c1a009986 */ /* 0x000fe2000c10110e */
[----:B------:R-:W-:-:S03]  /*238f0*/  ISETP.LT.OR P1, PT, R0, 0x1a, !P3 ;  /* 0x0000001a0000780c */ /* 0x000fc60005f21670 */
[----:B------:R-:W-:Y:S01]  /*23900*/  @!P5 STG.E.U8 desc[UR14][R26.64+0x11], R13 ;  /* 0x0000110d1a00d986 */ /* 0x000fe2000c10110e */
[----:B------:R-:W-:-:S03]  /*23910*/  ISETP.LT.OR P5, PT, R0, 0x19, !P2 ;  /* 0x000000190000780c */ /* 0x000fc600057a1670 */
[----:B------:R-:W-:Y:S01]  /*23920*/  @!P0 STG.E.U8 desc[UR14][R24.64+0x18], R14 ;  /* 0x0000180e18008986 */ /* 0x000fe2000c10110e */
[C---:B------:R-:W-:Y:S02]  /*23930*/  ISETP.LT.OR P0, PT, R0.reuse, 0x1a, !P2 ;  /* 0x0000001a0000780c */ /* 0x040fe40005701670 */
[----:B------:R-:W-:Y:S01]  /*23940*/  F2FP.SATFINITE.E5M2.F32.PACK_AB_MERGE_C R15, RZ, R15, RZ ;  /* 0x0000000fff0f723e */ /* 0x000fe200048060ff */
[----:B------:R-:W3:Y:S01]  /*23950*/  LDL.LU R32, [R1+0x210] ;  /* 0x0002100001207983 */ /* 0x000ee20000300800 */
[----:B------:R-:W-:Y:S02]  /*23960*/  F2FP.SATFINITE.E5M2.F32.PACK_AB_MERGE_C R16, RZ, R16, RZ ;  /* 0x00000010ff10723e */ /* 0x000fe400048060ff */
[----:B------:R-:W-:Y:S01]  /*23970*/  F2FP.SATFINITE.E5M2.F32.PACK_AB_MERGE_C R17, RZ, R17, RZ ;  /* 0x00000011ff11723e */ /* 0x000fe200048060ff */
[----:B------:R-:W-:Y:S01]  /*23980*/  @!P1 STG.E.U8 desc[UR14][R24.64+0x19], R15 ;  /* 0x0000190f18009986 */ /* 0x000fe2000c10110e */
[----:B------:R-:W-:-:S03]  /*23990*/  ISETP.LT.OR P1, PT, R0, 0x21, !P3 ;  /* 0x000000210000780c */ /* 0x000fc60005f21670 */
[----:B------:R-:W-:Y:S01]  /*239a0*/  @!P5 STG.E.U8 desc[UR14][R26.64+0x18], R16 ;  /* 0x000018101a00d986 */ /* 0x000fe2000c10110e */
[----:B------:R-:W-:-:S03]  /*239b0*/  ISETP.LT.OR P5, PT, R0, 0x22, !P3 ;  /* 0x000000220000780c */ /* 0x000fc60005fa1670 */
[----:B------:R-:W-:Y:S01]  /*239c0*/  @!P0 STG.E.U8 desc[UR14][R26.64+0x19], R17 ;  /* 0x000019111a008986 */ /* 0x000fe2000c10110e */
[----:B------:R-:W-:Y:S02]  /*239d0*/  ISETP.LT.OR P0, PT, R0, 0x21, !P2 ;  /* 0x000000210000780c */ /* 0x000fe40005701670 */
[----:B------:R-:W-:Y:S01]  /*239e0*/  F2FP.SATFINITE.E5M2.F32.PACK_AB_MERGE_C R18, RZ, R18, RZ ;  /* 0x00000012ff12723e */ /* 0x000fe200048060ff */
[----:B------:R-:W-:Y:S01]  /*239f0*/  FMUL R152, R152, UR20 ;  /* 0x0000001498987c20 */ /* 0x000fe20008400000 */
[----:B------:R-:W-:Y:S01]  /*23a00*/  F2FP.SATFINITE.E5M2.F32.PACK_AB_MERGE_C R19, RZ, R19, RZ ;  /* 0x00000013ff13723e */ /* 0x000fe200048060ff */
[----:B------:R-:W-:Y:S01]  /*23a10*/  FMUL R153, R153, UR20 ;  /* 0x0000001499997c20 */ /* 0x000fe20008400000 */
        /* <DEDUP_REMOVED lines=24> */
[C---:B------:R-:W-:Y:S02]  /*23ba0*/  ISETP.LT.OR P1, PT, R0.reuse, 0x32, !P3 ;  /* 0x000000320000780c */ /* 0x040fe40005f21670 */
[C---:B------:R-:W-:Y:S01]  /*23bb0*/  ISETP.LT.OR P6, PT, R0.reuse, 0x32, !P2 ;  /* 0x000000320000780c */ /* 0x040fe200057c1670 */
[----:B------:R-:W-:Y:S01]  /*23bc0*/  @!P5 STG.E.U8 desc[UR14][R26.64+0x29], R153 ;  /* 0x000029991a00d986 */ /* 0x000fe2000c10110e */
[----:B------:R-:W-:-:S03]  /*23bd0*/  ISETP.LT.OR P5, PT, R0, 0x31, !P2 ;  /* 0x000000310000780c */ /* 0x000fc600057a1670 */
[----:B------:R-:W-:Y:S01]  /*23be0*/  @!P0 STG.E.U8 desc[UR14][R24.64+0x30], R154 ;  /* 0x0000309a18008986 */ /* 0x000fe2000c10110e */
[----:B------:R-:W-:Y:S01]  /*23bf0*/  ISETP.LT.OR P0, PT, R0, 0x39, !P3 ;  /* 0x000000390000780c */ /* 0x000fe20005f01670 */
[----:B------:R-:W-:Y:S01]  /*23c00*/  FMUL R158, R158, UR20 ;  /* 0x000000149e9e7c20 */ /* 0x000fe20008400000 */
[----:B------:R-:W-:Y:S01]  /*23c10*/  F2FP.SATFINITE.E5M2.F32.PACK_AB_MERGE_C R155, RZ, R155, RZ ;  /* 0x0000009bff9b723e */ /* 0x000fe200048060ff */
[----:B------:R-:W-:Y:S01]  /*23c20*/  FMUL R159, R159, UR20 ;  /* 0x000000149f9f7c20 */ /* 0x000fe20008400000 */
        /* <DEDUP_REMOVED lines=36> */
[----:B0-----:R-:W-:Y:S01]  /*23e70*/  F2FP.SATFINITE.E5M2.F32.PACK_AB_MERGE_C R3, RZ, R166, RZ ;  /* 0x000000a6ff03723e */ /* 0x001fe200048060ff */
[----:B------:R-:W-:Y:S01]  /*23e80*/  @!P1 STG.E.U8 desc[UR14][R24.64+0x41], R163 ;  /* 0x000041a318009986 */ /* 0x000fe2000c10110e */
[----:B------:R-:W-:-:S03]  /*23e90*/  ISETP.LT.OR P1, PT, R0, 0x4a, !P3 ;  /* 0x0000004a0000780c */ /* 0x000fc60005f21670 */
[----:B------:R-:W-:Y:S01]  /*23ea0*/  @!P5 STG.E.U8 desc[UR14][R26.64+0x40], R164 ;  /* 0x000040a41a00d986 */ /* 0x000fe2000c10110e */
[----:B------:R-:W-:-:S03]  /*23eb0*/  ISETP.LT.OR P5, PT, R0, 0x49, !P2 ;  /* 0x000000490000780c */ /* 0x000fc600057a1670 */
[----:B------:R-:W-:Y:S01]  /*23ec0*/  @!P6 STG.E.U8 desc[UR14][R26.64+0x41], R165 ;  /* 0x000041a51a00e986 */ /* 0x000fe2000c10110e */
[----:B------:R-:W-:-:S03]  /*23ed0*/  ISETP.LT.OR P6, PT, R0, 0x4a, !P2 ;  /* 0x0000004a0000780c */ /* 0x000fc600057c1670 */
[----:B------:R0:W-:Y:S01]  /*23ee0*/  @!P0 STG.E.U8 desc[UR14][R24.64+0x48], R3 ;  /* 0x0000480318008986 */ /* 0x0001e2000c10110e */
[----:B------:R-:W-:Y:S01]  /*23ef0*/  ISETP.LT.OR P0, PT, R0, 0x51, !P3 ;  /* 0x000000510000780c */ /* 0x000fe20005f01670 */
[----:B------:R-:W-:Y:S01]  /*23f00*/  FMUL R170, R170, UR20 ;  /* 0x00000014aaaa7c20 */ /* 0x000fe20008400000 */
[----:B------:R-:W-:Y:S01]  /*23f10*/  F2FP.SATFINITE.E5M2.F32.PACK_AB_MERGE_C R167, RZ, R167, RZ ;  /* 0x000000a7ffa7723e */ /* 0x000fe200048060ff */
[----:B------:R-:W-:Y:S01]  /*23f20*/  FMUL R171, R171, UR20 ;  /* 0x00000014abab7c20 */ /* 0x000fe20008400000 */
[----:B-1----:R-:W-:Y:S01]  /*23f30*/  F2FP.SATFINITE.E5M2.F32.PACK_AB_MERGE_C R5, RZ, R168, RZ ;  /* 0x000000a8ff05723e */ /* 0x002fe200048060ff */
[----:B------:R-:W-:Y:S01]  /*23f40*/  FMUL R172, R172, UR20 ;  /* 0x00000014acac7c20 */ /* 0x000fe20008400000 */
[----:B------:R-:W-:Y:S01]  /*23f50*/  F2FP.SATFINITE.E5M2.F32.PACK_AB_MERGE_C R169, RZ, R169, RZ ;  /* 0x000000a9ffa9723e */ /* 0x000fe200048060ff */
[----:B------:R-:W-:Y:S01]  /*23f60*/  @!P1 STG.E.U8 desc[UR14][R24.64+0x49], R167 ;  /* 0x000049a718009986 */ /* 0x000fe2000c10110e */
[----:B0-----:R-:W-:-:S03]  /*23f70*/  F2FP.SATFINITE.E5M2.F32.PACK_AB_MERGE_C R3, RZ, R170, RZ ;  /* 0x000000aaff03723e */ /* 0x001fc600048060ff */
[----:B------:R0:W-:Y:S01]  /*23f80*/  @!P5 STG.E.U8 desc[UR14][R26.64+0x48], R5 ;  /* 0x000048051a00d986 */ /* 0x0001e2000c10110e */
[C---:B------:R-:W-:Y:S02]  /*23f90*/  ISETP.LT.OR P1, PT, R0.reuse, 0x52, !P3 ;  /* 0x000000520000780c */ /* 0x040fe40005f21670 */
[C---:B------:R-:W-:Y:S01]  /*23fa0*/  ISETP.LT.OR P5, PT, R0.reuse, 0x51, !P2 ;  /* 0x000000510000780c */ /* 0x040fe200057a1670 */
[----:B------:R-:W-:Y:S01]  /*23fb0*/  @!P6 STG.E.U8 desc[UR14][R26.64+0x49], R169 ;  /* 0x000049a91a00e986 */ /* 0x000fe2000c10110e */
[----:B------:R-:W-:-:S03]  /*23fc0*/  ISETP.LT.OR P6, PT, R0, 0x52, !P2 ;  /* 0x000000520000780c */ /* 0x000fc600057c1670 */
[----:B------:R1:W-:Y:S01]  /*23fd0*/  @!P0 STG.E.U8 desc[UR14][R24.64+0x50], R3 ;  /* 0x0000500318008986 */ /* 0x0003e2000c10110e */
[----:B------:R-:W-:Y:S01]  /*23fe0*/  ISETP.LT.OR P0, PT, R0, 0x59, !P3 ;  /* 0x000000590000780c */ /* 0x000fe20005f01670 */
[----:B------:R-:W-:Y:S01]  /*23ff0*/  FMUL R173, R173, UR20 ;  /* 0x00000014adad7c20 */ /* 0x000fe20008400000 */
[----:B------:R-:W-:Y:S01]  /*24000*/  FMUL R174, R174, UR20 ;  /* 0x00000014aeae7c20 */ /* 0x000fe20008400000 */
[----:B------:R-:W-:Y:S01]  /*24010*/  F2FP.SATFINITE.E5M2.F32.PACK_AB_MERGE_C R171, RZ, R171, RZ ;  /* 0x000000abffab723e */ /* 0x000fe200048060ff */
[----:B------:R-:W-:Y:S01]  /*24020*/  FMUL R175, R175, UR20 ;  /* 0x00000014afaf7c20 */ /* 0x000fe20008400000 */
[----:B0-----:R-:W-:Y:S01]  /*24030*/  F2FP.SATFINITE.E5M2.F32.PACK_AB_MERGE_C R5, RZ, R172, RZ ;  /* 0x000000acff05723e */ /* 0x001fe200048060ff */
[----:B------:R-:W-:Y:S01]  /*24040*/  FMUL R176, R176, UR20 ;  /* 0x00000014b0b07c20 */ /* 0x000fe20008400000 */
[----:B------:R-:W-:Y:S01]  /*24050*/  F2FP.SATFINITE.E5M2.F32.PACK_AB_MERGE_C R173, RZ, R173, RZ ;  /* 0x000000adffad723e */ /* 0x000fe200048060ff */
[----:B------:R-:W-:Y:S01]  /*24060*/  @!P1 STG.E.U8 desc[UR14][R24.64+0x51], R171 ;  /* 0x000051ab18009986 */ /* 0x000fe2000c10110e */
[----:B-1----:R-:W-:-:S03]  /*24070*/  F2FP.SATFINITE.E5M2.F32.PACK_AB_MERGE_C R3, RZ, R174, RZ ;  /* 0x000000aeff03723e */ /* 0x002fc600048060ff */
        /* <DEDUP_REMOVED lines=220> */
[----:B------:R-:W3:Y:S01]  /*24e40*/  LDL.LU R38, [R1+0x214] ;  /* 0x0002140001267983 */ /* 0x000ee20000300800 */
[----:B------:R-:W-:Y:S02]  /*24e50*/  F2FP.SATFINITE.E5M2.F32.PACK_AB_MERGE_C R229, RZ, R229, RZ ;  /* 0x000000e5ffe5723e */ /* 0x000fe400048060ff */
[----:B-1----:R-:W-:Y:S01]  /*24e60*/  F2FP.SATFINITE.E5M2.F32.PACK_AB_MERGE_C R3, RZ, R230, RZ ;  /* 0x000000e6ff03723e */ /* 0x002fe200048060ff */
[----:B------:R-:W-:Y:S01]  /*24e70*/  @!P1 STG.E.U8 desc[UR14][R24.64+0xc1], R227 ;  /* 0x0000c1e318009986 */ /* 0x000fe2000c10110e */
[----:B------:R-:W-:-:S03]  /*24e80*/  ISETP.LT.OR P1, PT, R0, 0xca, !P3 ;  /* 0x000000ca0000780c */ /* 0x000fc60005f21670 */
[----:B------:R0:W-:Y:S01]  /*24e90*/  @!P5 STG.E.U8 desc[UR14][R26.64+0xc0], R5 ;  /* 0x0000c0051a00d986 */ /* 0x0001e2000c10110e */
[----:B------:R-:W-:-:S03]  /*24ea0*/  ISETP.LT.OR P5, PT, R0, 0xc9, !P2 ;  /* 0x000000c90000780c */ /* 0x000fc600057a1670 */
[----:B------:R-:W-:Y:S01]  /*24eb0*/  @!P6 STG.E.U8 desc[UR14][R26.64+0xc1], R229 ;  /* 0x0000c1e51a00e986 */ /* 0x000fe2000c10110e */
[----:B------:R-:W-:-:S03]  /*24ec0*/  ISETP.LT.OR P6, PT, R0, 0xca, !P2 ;  /* 0x000000ca0000780c */ /* 0x000fc600057c1670 */
[----:B------:R3:W-:Y:S01]  /*24ed0*/  @!P0 STG.E.U8 desc[UR14][R24.64+0xc8], R3 ;  /* 0x0000c80318008986 */ /* 0x0007e2000c10110e */
[----:B------:R-:W-:Y:S01]  /*24ee0*/  ISETP.LT.OR P0, PT, R0, 0xd1, !P3 ;  /* 0x000000d10000780c */ /* 0x000fe20005f01670 */
[----:B------:R-:W-:Y:S01]  /*24ef0*/  FMUL R232, R232, UR20 ;  /* 0x00000014e8e87c20 */ /* 0x000fe20008400000 */
[----:B------:R-:W-:Y:S01]  /*24f00*/  FMUL R233, R233, UR20 ;  /* 0x00000014e9e97c20 */ /* 0x000fe20008400000 */
[----:B------:R-:W3:Y:S01]  /*24f10*/  LDL.LU R37, [R1+0x218] ;  /* 0x0002180001257983 */ /* 0x000ee20000300800 */
[----:B------:R-:W-:Y:S01]  /*24f20*/  FMUL R234, R234, UR20 ;  /* 0x00000014eaea7c20 */ /* 0x000fe20008400000 */
[----:B------:R-:W-:Y:S02]  /*24f30*/  F2FP.SATFINITE.E5M2.F32.PACK_AB_MERGE_C R231, RZ, R231, RZ ;  /* 0x000000e7ffe7723e */ /* 0x000fe400048060ff */
[----:B------:R-:W3:Y:S01]  /*24f40*/  LDL.LU R36, [R1+0x21c] ;  /* 0x00021c0001247983 */ /* 0x000ee20000300800 */
[----:B0-----:R-:W-:Y:S01]  /*24f50*/  F2FP.SATFINITE.E5M2.F32.PACK_AB_MERGE_C R5, RZ, R232, RZ ;  /* 0x000000e8ff05723e */ /* 0x001fe200048060ff */
[----:B--2---:R-:W-:Y:S01]  /*24f60*/  FMUL R2, R40, UR20 ;  /* 0x0000001428027c20 */ /* 0x004fe20008400000 */
[----:B------:R-:W-:Y:S01]  /*24f70*/  F2FP.SATFINITE.E5M2.F32.PACK_AB_MERGE_C R233, RZ, R233, RZ ;  /* 0x000000e9ffe9723e */ /* 0x000fe200048060ff */
[----:B----4-:R-:W-:Y:S01]  /*24f80*/  FMUL R4, R35, UR20 ;  /* 0x0000001423047c20 */ /* 0x010fe20008400000 */
[----:B------:R-:W-:Y:S01]  /*24f90*/  F2FP.SATFINITE.E5M2.F32.PACK_AB_MERGE_C R7, RZ, R234, RZ ;  /* 0x000000eaff07723e */ /* 0x000fe200048060ff */
[----:B------:R-:W2:Y:S01]  /*24fa0*/  LDL.LU R35, [R1+0x220] ;  /* 0x0002200001237983 */ /* 0x000ea20000300800 */
[----:B------:R-:W-:Y:S01]  /*24fb0*/  FMUL R235, R235, UR20 ;  /* 0x00000014ebeb7c20 */ /* 0x000fe20008400000 */
[----:B------:R-:W-:Y:S01]  /*24fc0*/  FMUL R236, R236, UR20 ;  /* 0x00000014ecec7c20 */ /* 0x000fe20008400000 */
[----:B---3--:R-:W-:Y:S01]  /*24fd0*/  FMUL R3, R39, UR20 ;  /* 0x0000001427037c20 */ /* 0x008fe20008400000 */
[----:B------:R-:W-:Y:S01]  /*24fe0*/  @!P1 STG.E.U8 desc[UR14][R24.64+0xc9], R231 ;  /* 0x0000c9e718009986 */ /* 0x000fe2000c10110e */
[C---:B------:R-:W-:Y:S01]  /*24ff0*/  ISETP.LT.OR P1, PT, R0.reuse, 0xd2, !P3 ;  /* 0x000000d20000780c */ /* 0x040fe20005f21670 */
[----:B------:R-:W-:Y:S01]  /*25000*/  FMUL R237, R237, UR20 ;  /* 0x00000014eded7c20 */ /* 0x000fe20008400000 */
[----:B------:R-:W-:Y:S01]  /*25010*/  F2FP.SATFINITE.E5M2.F32.PACK_AB_MERGE_C R235, RZ, R235, RZ ;  /* 0x000000ebffeb723e */ /* 0x000fe200048060ff */
[----:B------:R0:W-:Y:S01]  /*25020*/  @!P5 STG.E.U8 desc[UR14][R26.64+0xc8], R5 ;  /* 0x0000c8051a00d986 */ /* 0x0001e2000c10110e */
[----:B------:R-:W-:-:S02]  /*25030*/  ISETP.LT.OR P5, PT, R0, 0xd1, !P2 ;  /* 0x000000d10000780c */ /* 0x000fc400057a1670 */
[----:B------:R-:W-:Y:S01]  /*25040*/  F2FP.SATFINITE.E5M2.F32.PACK_AB_MERGE_C R9, RZ, R236, RZ ;  /* 0x000000ecff09723e */ /* 0x000fe200048060ff */
[----:B------:R-:W-:Y:S01]  /*25050*/  @!P6 STG.E.U8 desc[UR14][R26.64+0xc9], R233 ;  /* 0x0000c9e91a00e986 */ /* 0x000fe2000c10110e */
[C---:B------:R-:W-:Y:S02]  /*25060*/  ISETP.LT.OR P6, PT, R0.reuse, 0xd2, !P2 ;  /* 0x000000d20000780c */ /* 0x040fe400057c1670 */
[----:B------:R-:W-:Y:S01]  /*25070*/  F2FP.SATFINITE.E5M2.F32.PACK_AB_MERGE_C R237, RZ, R237, RZ ;  /* 0x000000edffed723e */ /* 0x000fe200048060ff */
[----:B------:R1:W-:Y:S01]  /*25080*/  @!P0 STG.E.U8 desc[UR14][R24.64+0xd0], R7 ;  /* 0x0000d00718008986 */ /* 0x0003e2000c10110e */
[C---:B------:R-:W-:Y:S01]  /*25090*/  ISETP.LT.OR P0, PT, R0.reuse, 0xd9, !P3 ;  /* 0x000000d90000780c */ /* 0x040fe20005f01670 */
[----:B0-----:R-:W-:Y:S02]  /*250a0*/  FMUL R5, R33, UR20 ;  /* 0x0000001421057c20 */ /* 0x001fe40008400000 */
[----:B------:R-:W-:Y:S01]  /*250b0*/  @!P1 STG.E.U8 desc[UR14][R24.64+0xd1], R235 ;  /* 0x0000d1eb18009986 */ /* 0x000fe2000c10110e */
[----:B------:R-:W-:-:S03]  /*250c0*/  ISETP.LT.OR P1, PT, R0, 0xda, !P3 ;  /* 0x000000da0000780c */ /* 0x000fc60005f21670 */
[----:B------:R-:W3:Y:S01]  /*250d0*/  LDL.LU R33, [R1+0x224] ;  /* 0x0002240001217983 */ /* 0x000ee20000300800 */
[----:B-1----:R-:W-:Y:S01]  /*250e0*/  F2FP.SATFINITE.E5M2.F32.PACK_AB_MERGE_C R7, RZ, R2, RZ ;  /* 0x00000002ff07723e */ /* 0x002fe200048060ff */
[----:B------:R-:W-:Y:S02]  /*250f0*/  FMUL R2, R32, UR20 ;  /* 0x0000001420027c20 */ /* 0x000fe40008400000 */
[----:B------:R-:W4:Y:S04]  /*25100*/  LDL.LU R40, [R1+0x228] ;  /* 0x0002280001287983 */ /* 0x000f280000300800 */
[----:B------:R-:W4:Y:S04]  /*25110*/  LDL.LU R32, [R1+0x22c] ;  /* 0x00022c0001207983 */ /* 0x000f280000300800 */
[----:B------:R-:W4:Y:S01]  /*25120*/  LDL.LU R39, [R1+0x230] ;  /* 0x0002300001277983 */ /* 0x000f220000300800 */
[----:B------:R-:W-:-:S03]  /*25130*/  F2FP.SATFINITE.E5M2.F32.PACK_AB_MERGE_C R11, RZ, R4, RZ ;  /* 0x00000004ff0b723e */ /* 0x000fc600048060ff */
[----:B------:R0:W-:Y:S01]  /*25140*/  @!P5 STG.E.U8 desc[UR14][R26.64+0xd0], R9 ;  /* 0x0000d0091a00d986 */ /* 0x0001e2000c10110e */
[C---:B------:R-:W-:Y:S02]  /*25150*/  ISETP.LT.OR P5, PT, R0.reuse, 0xd9, !P2 ;  /* 0x000000d90000780c */ /* 0x040fe400057a1670 */
[----:B------:R-:W-:Y:S01]  /*25160*/  F2FP.SATFINITE.E5M2.F32.PACK_AB_MERGE_C R13, RZ, R5, RZ ;  /* 0x00000005ff0d723e */ /* 0x000fe200048060ff */
[----:B------:R-:W-:Y:S01]  /*25170*/  @!P6 STG.E.U8 desc[UR14][R26.64+0xd1], R237 ;  /* 0x0000d1ed1a00e986 */ /* 0x000fe2000c10110e */
[----:B------:R-:W-:Y:S02]  /*25180*/  ISETP.LT.OR P6, PT, R0, 0xda, !P2 ;  /* 0x000000da0000780c */ /* 0x000fe400057c1670 */
[----:B0-----:R-:W-:Y:S01]  /*25190*/  F2FP.SATFINITE.E5M2.F32.PACK_AB_MERGE_C R9, RZ, R3, RZ ;  /* 0x00000003ff09723e */ /* 0x001fe200048060ff */
[----:B------:R0:W-:Y:S04]  /*251a0*/  @!P0 STG.E.U8 desc[UR14][R24.64+0xd8], R7 ;  /* 0x0000d80718008986 */ /* 0x0001e8000c10110e */
[----:B------:R1:W-:Y:S01]  /*251b0*/  @!P1 STG.E.U8 desc[UR14][R24.64+0xd9], R9 ;  /* 0x0000d90918009986 */ /* 0x0003e2000c10110e */
[----:B0-----:R-:W-:-:S03]  /*251c0*/  F2FP.SATFINITE.E5M2.F32.PACK_AB_MERGE_C R7, RZ, R2, RZ ;  /* 0x00000002ff07723e */ /* 0x001fc600048060ff */
[----:B------:R0:W-:Y:S01]  /*251d0*/  @!P5 STG.E.U8 desc[UR14][R26.64+0xd8], R11 ;  /* 0x0000d80b1a00d986 */ /* 0x0001e2000c10110e */
[----:B------:R-:W-:-:S03]  /*251e0*/  FMUL R3, R38, UR20 ;  /* 0x0000001426037c20 */ /* 0x000fc60008400000 */
[----:B------:R-:W4:Y:S02]  /*251f0*/  LDL.LU R38, [R1+0x234] ;  /* 0x0002340001267983 */ /* 0x000f240000300800 */
[----:B-1----:R-:W-:Y:S01]  /*25200*/  F2FP.SATFINITE.E5M2.F32.PACK_AB_MERGE_C R9, RZ, R3, RZ ;  /* 0x00000003ff09723e */ /* 0x002fe200048060ff */
[----:B------:R-:W-:Y:S02]  /*25210*/  FMUL R4, R37, UR20 ;  /* 0x0000001425047c20 */ /* 0x000fe40008400000 */
[----:B------:R-:W4:Y:S01]  /*25220*/  LDL.LU R37, [R1+0x238] ;  /* 0x0002380001257983 */ /* 0x000f220000300800 */
[----:B------:R-:W-:-:S03]  /*25230*/  FMUL R5, R36, UR20 ;  /* 0x0000001424057c20 */ /* 0x000fc60008400000 */
[----:B------:R-:W4:Y:S01]  /*25240*/  LDL.LU R36, [R1+0x23c] ;  /* 0x00023c0001247983 */ /* 0x000f220000300800 */
[----:B--2---:R-:W-:-:S03]  /*25250*/  FMUL R2, R35, UR20 ;  /* 0x0000001423027c20 */ /* 0x004fc60008400000 */
[----:B------:R-:W2:Y:S01]  /*25260*/  LDL.LU R35, [R1+0x240] ;  /* 0x0002400001237983 */ /* 0x000ea20000300800 */
[----:B0-----:R-:W-:Y:S01]  /*25270*/  F2FP.SATFINITE.E5M2.F32.PACK_AB_MERGE_C R11, RZ, R4, RZ ;  /* 0x00000004ff0b723e */ /* 0x001fe200048060ff */
[----:B---3--:R-:W-:Y:S02]  /*25280*/  FMUL R3, R33, UR20 ;  /* 0x0000001421037c20 */ /* 0x008fe40008400000 */
[----:B------:R-:W3:Y:S01]  /*25290*/  LDL.LU R33, [R1+0x244] ;  /* 0x0002440001217983 */ /* 0x000ee20000300800 */
[----:B----4-:R-:W-:-:S03]  /*252a0*/  FMUL R4, R32, UR20 ;  /* 0x0000001420047c20 */ /* 0x010fc60008400000 */
[----:B------:R-:W4:Y:S04]  /*252b0*/  LDL.LU R32, [R1+0x248] ;  /* 0x0002480001207983 */ /* 0x000f280000300800 */
[----:B------:R0:W-:Y:S01]  /*252c0*/  @!P6 STG.E.U8 desc[UR14][R26.64+0xd9], R13 ;  /* 0x0000d90d1a00e986 */ /* 0x0001e2000c10110e */
[C---:B------:R-:W-:Y:S02]  /*252d0*/  ISETP.LT.OR P6, PT, R0.reuse, 0xe2, !P3 ;  /* 0x000000e20000780c */ /* 0x040fe40005fc1670 */
[C---:B------:R-:W-:Y:S02]  /*252e0*/  ISETP.LT.OR P5, PT, R0.reuse, 0xe1, !P3 ;  /* 0x000000e10000780c */ /* 0x040fe40005fa1670 */
[C---:B------:R-:W-:Y:S02]  /*252f0*/  ISETP.LT.OR P0, PT, R0.reuse, 0xe1, !P2 ;  /* 0x000000e10000780c */ /* 0x040fe40005701670 */
[----:B------:R-:W-:-:S02]  /*25300*/  ISETP.LT.OR P1, PT, R0, 0xe2, !P2 ;  /* 0x000000e20000780c */ /* 0x000fc40005721670 */
[----:B------:R-:W-:-:S05]  /*25310*/  F2FP.SATFINITE.E5M2.F32.PACK_AB_MERGE_C R5, RZ, R5, RZ ;  /* 0x00000005ff05723e */ /* 0x000fca00048060ff */
[----:B------:R-:W-:Y:S01]  /*25320*/  @!P6 STG.E.U8 desc[UR14][R24.64+0xe1], R9 ;  /* 0x0000e1091800e986 */ /* 0x000fe2000c10110e */
[----:B------:R-:W-:Y:S02]  /*25330*/  ISETP.LT.OR P6, PT, R0, 0xe9, !P3 ;  /* 0x000000e90000780c */ /* 0x000fe40005fc1670 */
[----:B0-----:R-:W-:Y:S01]  /*25340*/  F2FP.SATFINITE.E5M2.F32.PACK_AB_MERGE_C R13, RZ, R2, RZ ;  /* 0x00000002ff0d723e */ /* 0x001fe200048060ff */
[----:B------:R-:W-:Y:S01]  /*25350*/  FMUL R2, R40, UR20 ;  /* 0x0000001428027c20 */ /* 0x000fe20008400000 */
[----:B------:R0:W-:Y:S01]  /*25360*/  @!P5 STG.E.U8 desc[UR14][R24.64+0xe0], R7 ;  /* 0x0000e0071800d986 */ /* 0x0001e2000c10110e */
[----:B------:R-:W-:-:S03]  /*25370*/  ISETP.LT.OR P5, PT, R0, 0xea, !P2 ;  /* 0x000000ea0000780c */ /* 0x000fc600057a1670 */
[----:B------:R-:W-:Y:S01]  /*25380*/  @!P0 STG.E.U8 desc[UR14][R26.64+0xe0], R11 ;  /* 0x0000e00b1a008986 */ /* 0x000fe2000c10110e */
[----:B------:R-:W-:-:S03]  /*25390*/  ISETP.LT.OR P0, PT, R0, 0xea, !P3 ;  /* 0x000000ea0000780c */ /* 0x000fc60005f01670 */
[----:B------:R1:W-:Y:S01]  /*253a0*/  @!P1 STG.E.U8 desc[UR14][R26.64+0xe1], R5 ;  /* 0x0000e1051a009986 */ /* 0x0003e2000c10110e */
[----:B------:R-:W-:-:S03]  /*253b0*/  ISETP.LT.OR P1, PT, R0, 0xe9, !P2 ;  /* 0x000000e90000780c */ /* 0x000fc60005721670 */
[----:B------:R-:W4:Y:S01]  /*253c0*/  LDL.LU R40, [R1+0x24c] ;  /* 0x00024c0001287983 */ /* 0x000f220000300800 */
[----:B0-----:R-:W-:-:S03]  /*253d0*/  F2FP.SATFINITE.E5M2.F32.PACK_AB_MERGE_C R7, RZ, R3, RZ ;  /* 0x00000003ff07723e */ /* 0x001fc600048060ff */
[----:B------:R-:W-:Y:S01]  /*253e0*/  @!P6 STG.E.U8 desc[UR14][R24.64+0xe8], R13 ;  /* 0x0000e80d1800e986 */ /* 0x000fe2000c10110e */
[----:B-1----:R-:W-:Y:S01]  /*253f0*/  F2FP.SATFINITE.E5M2.F32.PACK_AB_MERGE_C R5, RZ, R2, RZ ;  /* 0x00000002ff05723e */ /* 0x002fe200048060ff */
[----:B------:R-:W-:Y:S02]  /*25400*/  FMUL R2, R39, UR20 ;  /* 0x0000001427027c20 */ /* 0x000fe40008400000 */
[----:B------:R-:W4:Y:S01]  /*25410*/  LDL.LU R39, [R1+0x250] ;  /* 0x0002500001277983 */ /* 0x000f220000300800 */
[----:B------:R-:W-:Y:S02]  /*25420*/  ISETP.LT.OR P6, PT, R0, 0xf1, !P3 ;  /* 0x000000f10000780c */ /* 0x000fe40005fc1670 */
[----:B------:R-:W-:Y:S02]  /*25430*/  F2FP.SATFINITE.E5M2.F32.PACK_AB_MERGE_C R9, RZ, R4, RZ ;  /* 0x00000004ff09723e */ /* 0x000fe400048060ff */
[----:B------:R-:W-:Y:S01]  /*25440*/  F2FP.SATFINITE.E5M2.F32.PACK_AB_MERGE_C R11, RZ, R2, RZ ;  /* 0x00000002ff0b723e */ /* 0x000fe200048060ff */
[----:B------:R0:W-:Y:S04]  /*25450*/  @!P0 STG.E.U8 desc[UR14][R24.64+0xe9], R7 ;  /* 0x0000e90718008986 */ /* 0x0001e8000c10110e */
[----:B------:R1:W-:Y:S04]  /*25460*/  @!P5 STG.E.U8 desc[UR14][R26.64+0xe9], R9 ;  /* 0x0000e9091a00d986 */ /* 0x0003e8000c10110e */
[----:B------:R-:W-:Y:S04]  /*25470*/  @!P1 STG.E.U8 desc[UR14][R26.64+0xe8], R5 ;  /* 0x0000e8051a009986 */ /* 0x000fe8000c10110e */
[----:B------:R2:W-:Y:S01]  /*25480*/  @!P6 STG.E.U8 desc[UR14][R24.64+0xf0], R11 ;  /* 0x0000f00b1800e986 */ /* 0x0005e2000c10110e */
[----:B------:R-:W-:-:S03]  /*25490*/  FMUL R3, R38, UR20 ;  /* 0x0000001426037c20 */ /* 0x000fc60008400000 */
[----:B------:R-:W4:Y:S02]  /*254a0*/  LDL.LU R38, [R1+0x254] ;  /* 0x0002540001267983 */ /* 0x000f240000300800 */
[----:B0-----:R-:W-:Y:S01]  /*254b0*/  F2FP.SATFINITE.E5M2.F32.PACK_AB_MERGE_C R7, RZ, R3, RZ ;  /* 0x00000003ff07723e */ /* 0x001fe200048060ff */
[----:B------:R-:W-:Y:S02]  /*254c0*/  FMUL R4, R37, UR20 ;  /* 0x0000001425047c20 */ /* 0x000fe40008400000 */
[----:B------:R-:W4:Y:S01]  /*254d0*/  LDL.LU R37, [R1+0x258] ;  /* 0x0002580001257983 */ /* 0x000f220000300800 */
[----:B------:R-:W-:-:S03]  /*254e0*/  FMUL R2, R36, UR20 ;  /* 0x0000001424027c20 */ /* 0x000fc60008400000 */
[----:B------:R-:W4:Y:S02]  /*254f0*/  LDL.LU R36, [R1+0x25c] ;  /* 0x00025c0001247983 */ /* 0x000f240000300800 */
[----:B-1----:R-:W-:Y:S01]  /*25500*/  F2FP.SATFINITE.E5M2.F32.PACK_AB_MERGE_C R9, RZ, R2, RZ ;  /* 0x00000002ff09723e */ /* 0x002fe200048060ff */
[----:B--2---:R-:W-:Y:S02]  /*25510*/  FMUL R2, R35, UR20 ;  /* 0x0000001423027c20 */ /* 0x004fe40008400000 */
[----:B------:R-:W2:Y:S03]  /*25520*/  LDL.LU R35, [R1+0x260] ;  /* 0x0002600001237983 */ /* 0x000ea60000300800 */
[----:B------:R-:W-:Y:S01]  /*25530*/  F2FP.SATFINITE.E5M2.F32.PACK_AB_MERGE_C R11, RZ, R2, RZ ;  /* 0x00000002ff0b723e */ /* 0x000fe200048060ff */
[----:B---3--:R-:W-:Y:S02]  /*25540*/  FMUL R3, R33, UR20 ;  /* 0x0000001421037c20 */ /* 0x008fe40008400000 */
[----:B------:R-:W3:Y:S01]  /*25550*/  LDL.LU R33, [R1+0x264] ;  /* 0x0002640001217983 */ /* 0x000ee20000300800 */
[----:B----4-:R-:W-:-:S03]  /*25560*/  FMUL R2, R32, UR20 ;  /* 0x0000001420027c20 */ /* 0x010fc60008400000 */
[----:B------:R-:W4:Y:S01]  /*25570*/  LDL.LU R32, [R1+0x268] ;  /* 0x0002680001207983 */ /* 0x000f220000300800 */
[C---:B------:R-:W-:Y:S02]  /*25580*/  ISETP.LT.OR P0, PT, R0.reuse, 0xf2, !P3 ;  /* 0x000000f20000780c */ /* 0x040fe40005f01670 */
[C---:B------:R-:W-:Y:S02]  /*25590*/  ISETP.LT.OR P5, PT, R0.reuse, 0xf2, !P2 ;  /* 0x000000f20000780c */ /* 0x040fe400057a1670 */
[C---:B------:R-:W-:Y:S02]  /*255a0*/  ISETP.LT.OR P1, PT, R0.reuse, 0xf1, !P2 ;  /* 0x000000f10000780c */ /* 0x040fe40005721670 */
[----:B------:R-:W-:Y:S02]  /*255b0*/  ISETP.LT.OR P6, PT, R0, 0xf9, !P3 ;  /* 0x000000f90000780c */ /* 0x000fe40005fc1670 */
[----:B------:R-:W-:Y:S02]  /*255c0*/  F2FP.SATFINITE.E5M2.F32.PACK_AB_MERGE_C R13, RZ, R3, RZ ;  /* 0x00000003ff0d723e */ /* 0x000fe400048060ff */
[----:B------:R-:W-:-:S03]  /*255d0*/  F2FP.SATFINITE.E5M2.F32.PACK_AB_MERGE_C R5, RZ, R4, RZ ;  /* 0x00000004ff05723e */ /* 0x000fc600048060ff */
[----:B------:R0:W-:Y:S01]  /*255e0*/  @!P0 STG.E.U8 desc[UR14][R24.64+0xf1], R7 ;  /* 0x0000f10718008986 */ /* 0x0001e2000c10110e */
[----:B------:R-:W-:-:S03]  /*255f0*/  ISETP.LT.OR P3, PT, R0, 0xfa, !P3 ;  /* 0x000000fa0000780c */ /* 0x000fc60005f61670 */
[----:B------:R1:W-:Y:S01]  /*25600*/  @!P5 STG.E.U8 desc[UR14][R26.64+0xf1], R9 ;  /* 0x0000f1091a00d986 */ /* 0x0003e2000c10110e */
[----:B------:R-:W-:Y:S02]  /*25610*/  ISETP.LT.OR P5, PT, R0, 0xf9, !P2 ;  /* 0x000000f90000780c */ /* 0x000fe400057a1670 */
[----:B0-----:R-:W-:Y:S01]  /*25620*/  F2FP.SATFINITE.E5M2.F32.PACK_AB_MERGE_C R7, RZ, R2, RZ ;  /* 0x00000002ff07723e */ /* 0x001fe200048060ff */
[----:B------:R-:W-:Y:S01]  /*25630*/  @!P1 STG.E.U8 desc[UR14][R26.64+0xf0], R5 ;  /* 0x0000f0051a009986 */ /* 0x000fe2000c10110e */
[----:B------:R-:W-:-:S03]  /*25640*/  FMUL R2, R40, UR20 ;  /* 0x0000001428027c20 */ /* 0x000fc60008400000 */
[----:B------:R-:W4:Y:S01]  /*25650*/  LDL.LU R40, [R1+0x26c] ;  /* 0x00026c0001287983 */ /* 0x000f220000300800 */
[----:B------:R-:W-:-:S03]  /*25660*/  FMUL R3, R39, UR20 ;  /* 0x0000001427037c20 */ /* 0x000fc60008400000 */
[----:B------:R-:W4:Y:S01]  /*25670*/  LDL.LU R39, [R1+0x270] ;  /* 0x0002700001277983 */ /* 0x000f220000300800 */
[----:B-1----:R-:W-:-:S03]  /*25680*/  F2FP.SATFINITE.E5M2.F32.PACK_AB_MERGE_C R9, RZ, R2, RZ ;  /* 0x00000002ff09723e */ /* 0x002fc600048060ff */
        /* <DEDUP_REMOVED lines=17> */
[----:B------:R-:W4:Y:S01]  /*257a0*/  LDL.LU R32, [R1+0x288] ;  /* 0x0002880001207983 */ /* 0x000f220000300800 */
[----:B------:R-:W-:Y:S02]  /*257b0*/  ISETP.GE.AND P1, PT, R34, 0x81, PT ;  /* 0x000000812200780c */ /* 0x000fe40003f26270 */
[C---:B------:R-:W-:Y:S02]  /*257c0*/  ISETP.LT.OR P2, PT, R0.reuse, 0xfa, !P2 ;  /* 0x000000fa0000780c */ /* 0x040fe40005741670 */
[C---:B------:R-:W-:Y:S02]  /*257d0*/  ISETP.LT.OR P6, PT, R0.reuse, 0x1, !P1 ;  /* 0x000000010000780c */ /* 0x040fe40004fc1670 */
[----:B------:R-:W-:Y:S02]  /*257e0*/  ISETP.LT.OR P3, PT, R0, 0x2, !P1 ;  /* 0x000000020000780c */ /* 0x000fe40004f61670 */
[----:B------:R-:W-:-:S07]  /*257f0*/  ISETP.GE.AND P0, PT, R34, 0x89, PT ;  /* 0x000000892200780c */ /* 0x000fce0003f06270 */
[----:B------:R0:W-:Y:S04]  /*25800*/  @!P2 STG.E.U8 desc[UR14][R26.64+0xf9], R9 ;  /* 0x0000f9091a00a986 */ /* 0x0001e8000c10110e */
[----:B------:R-:W-:Y:S01]  /*25810*/  @!P6 STG.E.U8 desc[UR14][R30.64], R11 ;  /* 0x0000000b1e00e986 */ /* 0x000fe2000c10110e */
[C---:B------:R-:W-:Y:S02]  /*25820*/  ISETP.LT.OR P6, PT, R0.reuse, 0x2, !P0 ;  /* 0x000000020000780c */ /* 0x040fe400047c1670 */
[C---:B------:R-:W-:Y:S01]  /*25830*/  ISETP.LT.OR P5, PT, R0.reuse, 0x1, !P0 ;  /* 0x000000010000780c */ /* 0x040fe200047a1670 */
[----:B------:R1:W-:Y:S01]  /*25840*/  @!P3 STG.E.U8 desc[UR14][R30.64+0x1], R13 ;  /* 0x0000010d1e00b986 */ /* 0x0003e2000c10110e */
[----:B------:R-:W-:Y:S02]  /*25850*/  ISETP.LT.OR P2, PT, R0, 0xa, !P1 ;  /* 0x0000000a0000780c */ /* 0x000fe40004f41670 */
[----:B0-----:R-:W-:Y:S01]  /*25860*/  F2FP.SATFINITE.E5M2.F32.PACK_AB_MERGE_C R9, RZ, R3, RZ ;  /* 0x00000003ff09723e */ /* 0x001fe200048060ff */
[----:B------:R-:W-:-:S02]  /*25870*/  FMUL R3, R40, UR20 ;  /* 0x0000001428037c20 */ /* 0x000fc40008400000 */
[----:B------:R-:W4:Y:S01]  /*25880*/  LDL.LU R40, [R1+0x28c] ;  /* 0x00028c0001287983 */ /* 0x000f220000300800 */
[----:B-1----:R-:W-:Y:S02]  /*25890*/  F2FP.SATFINITE.E5M2.F32.PACK_AB_MERGE_C R13, RZ, R2, RZ ;  /* 0x00000002ff0d723e */ /* 0x002fe400048060ff */
[C---:B------:R-:W-:Y:S01]  /*258a0*/  ISETP.LT.OR P3, PT, R0.reuse, 0x9, !P1 ;  /* 0x000000090000780c */ /* 0x040fe20004f61670 */
[----:B------:R0:W-:Y:S01]  /*258b0*/  @!P6 STG.E.U8 desc[UR14][R28.64+0x1], R7 ;  /* 0x000001071c00e986 */ /* 0x0001e2000c10110e */
[----:B------:R-:W-:Y:S01]  /*258c0*/  F2FP.SATFINITE.E5M2.F32.PACK_AB_MERGE_C R5, RZ, R5, RZ ;  /* 0x00000005ff05723e */ /* 0x000fe200048060ff */
[----:B------:R-:W-:Y:S02]  /*258d0*/  FMUL R2, R39, UR20 ;  /* 0x0000001427027c20 */ /* 0x000fe40008400000 */
[----:B------:R-:W4:Y:S01]  /*258e0*/  LDL.LU R39, [R1+0x290] ;  /* 0x0002900001277983 */ /* 0x000f220000300800 */
[----:B------:R-:W-:Y:S02]  /*258f0*/  F2FP.SATFINITE.E5M2.F32.PACK_AB_MERGE_C R11, RZ, R4, RZ ;  /* 0x00000004ff0b723e */ /* 0x000fe400048060ff */
[----:B------:R-:W-:-:S02]  /*25900*/  ISETP.LT.OR P6, PT, R0, 0xa, !P0 ;  /* 0x0000000a0000780c */ /* 0x000fc400047c1670 */
[----:B0-----:R-:W-:Y:S01]  /*25910*/  F2FP.SATFINITE.E5M2.F32.PACK_AB_MERGE_C R7, RZ, R2, RZ ;  /* 0x00000002ff07723e */ /* 0x001fe200048060ff */
[----:B------:R0:W-:Y:S04]  /*25920*/  @!P5 STG.E.U8 desc[UR14][R28.64], R5 ;  /* 0x000000051c00d986 */ /* 0x0001e8000c10110e */
[----:B------:R-:W-:Y:S04]  /*25930*/  @!P2 STG.E.U8 desc[UR14][R30.64+0x9], R11 ;  /* 0x0000090b1e00a986 */ /* 0x000fe8000c10110e */
[----:B------:R1:W-:Y:S01]  /*25940*/  @!P3 STG.E.U8 desc[UR14][R30.64+0x8], R9 ;  /* 0x000008091e00b986 */ /* 0x0003e2000c10110e */
[----:B0-----:R-:W-:-:S05]  /*25950*/  F2FP.SATFINITE.E5M2.F32.PACK_AB_MERGE_C R5, RZ, R3, RZ ;  /* 0x00000003ff05723e */ /* 0x001fca00048060ff */
[----:B------:R4:W-:Y:S01]  /*25960*/  @!P6 STG.E.U8 desc[UR14][R28.64+0x9], R5 ;  /* 0x000009051c00e986 */ /* 0x0009e2000c10110e */
[----:B------:R-:W-:-:S03]  /*25970*/  FMUL R4, R38, UR20 ;  /* 0x0000001426047c20 */ /* 0x000fc60008400000 */
[----:B------:R-:W4:Y:S02]  /*25980*/  LDL.LU R38, [R1+0x294] ;  /* 0x0002940001267983 */ /* 0x000f240000300800 */
[----:B-1----:R-:W-:Y:S01]  /*25990*/  F2FP.SATFINITE.E5M2.F32.PACK_AB_MERGE_C R9, RZ, R4, RZ ;  /* 0x00000004ff09723e */ /* 0x002fe200048060ff */
[----:B------:R-:W-:Y:S02]  /*259a0*/  FMUL R2, R37, UR20 ;  /* 0x0000001425027c20 */ /* 0x000fe40008400000 */
[----:B------:R-:W4:Y:S03]  /*259b0*/  LDL.LU R37, [R1+0x298] ;  /* 0x0002980001257983 */ /* 0x000f260000300800 */
[----:B------:R-:W-:Y:S01]  /*259c0*/  F2FP.SATFINITE.E5M2.F32.PACK_AB_MERGE_C R11, RZ, R2, RZ ;  /* 0x00000002ff0b723e */ /* 0x000fe200048060ff */
[----:B------:R-:W-:Y:S02]  /*259d0*/  FMUL R2, R36, UR20 ;  /* 0x0000001424027c20 */ /* 0x000fe40008400000 */
[----:B------:R-:W4:Y:S01]  /*259e0*/  LDL.LU R36, [R1+0x29c] ;  /* 0x00029c0001247983 */ /* 0x000f220000300800 */
[----:B--2---:R-:W-:-:S03]  /*259f0*/  FMUL R3, R35, UR20 ;  /* 0x0000001423037c20 */ /* 0x004fc60008400000 */
[----:B------:R-:W2:Y:S01]  /*25a00*/  LDL.LU R35, [R1+0x2a0] ;  /* 0x0002a00001237983 */ /* 0x000ea20000300800 */
[----:B---3--:R-:W-:-:S03]  /*25a10*/  FMUL R4, R33, UR20 ;  /* 0x0000001421047c20 */ /* 0x008fc60008400000 */
[----:B------:R-:W3:Y:S01]  /*25a20*/  LDL.LU R33, [R1+0x2a4] ;  /* 0x0002a40001217983 */ /* 0x000ee20000300800 */
[----:B----4-:R-:W-:-:S03]  /*25a30*/  FMUL R5, R32, UR20 ;  /* 0x0000001420057c20 */ /* 0x010fc60008400000 */
[----:B------:R-:W4:Y:S01]  /*25a40*/  LDL.LU R32, [R1+0x2a8] ;  /* 0x0002a80001207983 */ /* 0x000f220000300800 */
[C---:B------:R-:W-:Y:S02]  /*25a50*/  ISETP.LT.OR P5, PT, R0.reuse, 0x9, !P0 ;  /* 0x000000090000780c */ /* 0x040fe400047a1670 */
[C---:B------:R-:W-:Y:S02]  /*25a60*/  ISETP.LT.OR P3, PT, R0.reuse, 0x11, !P1 ;  /* 0x000000110000780c */ /* 0x040fe40004f61670 */
[C---:B------:R-:W-:Y:S02]  /*25a70*/  ISETP.LT.OR P2, PT, R0.reuse, 0x12, !P1 ;  /* 0x000000120000780c */ /* 0x040fe40004f41670 */
[----:B------:R-:W-:-:S07]  /*25a80*/  ISETP.LT.OR P6, PT, R0, 0x12, !P0 ;  /* 0x000000120000780c */ /* 0x000fce00047c1670 */
[----:B------:R-:W-:Y:S01]  /*25a90*/  @!P5 STG.E.U8 desc[UR14][R28.64+0x8], R13 ;  /* 0x0000080d1c00d986 */ /* 0x000fe2000c10110e */
[----:B------:R-:W-:-:S03]  /*25aa0*/  ISETP.LT.OR P5, PT, R0, 0x11, !P0 ;  /* 0x000000110000780c */ /* 0x000fc600047a1670 */
[----:B------:R0:W-:Y:S01]  /*25ab0*/  @!P3 STG.E.U8 desc[UR14][R30.64+0x10], R7 ;  /* 0x000010071e00b986 */ /* 0x0001e2000c10110e */
[----:B------:R-:W-:-:S03]  /*25ac0*/  ISETP.LT.OR P3, PT, R0, 0x19, !P1 ;  /* 0x000000190000780c */ /* 0x000fc60004f61670 */
[----:B------:R1:W-:Y:S01]  /*25ad0*/  @!P2 STG.E.U8 desc[UR14][R30.64+0x11], R9 ;  /* 0x000011091e00a986 */ /* 0x0003e2000c10110e */
[----:B------:R-:W-:Y:S02]  /*25ae0*/  ISETP.LT.OR P2, PT, R0, 0x1a, !P1 ;  /* 0x0000001a0000780c */ /* 0x000fe40004f41670 */
[----:B0-----:R-:W-:Y:S01]  /*25af0*/  F2FP.SATFINITE.E5M2.F32.PACK_AB_MERGE_C R7, RZ, R2, RZ ;  /* 0x00000002ff07723e */ /* 0x001fe200048060ff */
[----:B------:R-:W-:Y:S01]  /*25b00*/  FMUL R2, R40, UR20 ;  /* 0x0000001428027c20 */ /* 0x000fe20008400000 */
[----:B-1----:R-:W-:Y:S01]  /*25b10*/  F2FP.SATFINITE.E5M2.F32.PACK_AB_MERGE_C R9, RZ, R3, RZ ;  /* 0x00000003ff09723e */ /* 0x002fe200048060ff */
[----:B------:R-:W4:Y:S01]  /*25b20*/  LDL.LU R40, [R1+0x2ac] ;  /* 0x0002ac0001287983 */ /* 0x000f220000300800 */
[----:B------:R-:W-:-:S03]  /*25b30*/  F2FP.SATFINITE.E5M2.F32.PACK_AB_MERGE_C R13, RZ, R4, RZ ;  /* 0x00000004ff0d723e */ /* 0x000fc600048060ff */
[----:B------:R0:W-:Y:S01]  /*25b40*/  @!P6 STG.E.U8 desc[UR14][R28.64+0x11], R7 ;  /* 0x000011071c00e986 */ /* 0x0001e2000c10110e */
[----:B------:R-:W-:Y:S01]  /*25b50*/  ISETP.LT.OR P6, PT, R0, 0x1a, !P0 ;  /* 0x0000001a0000780c */ /* 0x000fe200047c1670 */
[----:B------:R-:W-:Y:S02]  /*25b60*/  FMUL R3, R39, UR20 ;  /* 0x0000001427037c20 */ /* 0x000fe40008400000 */
[----:B------:R-:W4:Y:S01]  /*25b70*/  LDL.LU R39, [R1+0x2b0] ;  /* 0x0002b00001277983 */ /* 0x000f220000300800 */
[----:B0-----:R-:W-:-:S03]  /*25b80*/  F2FP.SATFINITE.E5M2.F32.PACK_AB_MERGE_C R7, RZ, R2, RZ ;  /* 0x00000002ff07723e */ /* 0x001fc600048060ff */
[----:B------:R-:W-:Y:S04]  /*25b90*/  @!P5 STG.E.U8 desc[UR14][R28.64+0x10], R11 ;  /* 0x0000100b1c00d986 */ /* 0x000fe8000c10110e */
[----:B------:R0:W-:Y:S04]  /*25ba0*/  @!P3 STG.E.U8 desc[UR14][R30.64+0x18], R9 ;  /* 0x000018091e00b986 */ /* 0x0001e8000c10110e */
[----:B------:R1:W-:Y:S01]  /*25bb0*/  @!P2 STG.E.U8 desc[UR14][R30.64+0x19], R13 ;  /* 0x0000190d1e00a986 */ /* 0x0003e2000c10110e */
[----:B0-----:R-:W-:-:S03]  /*25bc0*/  F2FP.SATFINITE.E5M2.F32.PACK_AB_MERGE_C R9, RZ, R3, RZ ;  /* 0x00000003ff09723e */ /* 0x001fc600048060ff */
[----:B------:R0:W-:Y:S01]  /*25bd0*/  @!P6 STG.E.U8 desc[UR14][R28.64+0x19], R7 ;  /* 0x000019071c00e986 */ /* 0x0001e2000c10110e */
[----:B------:R-:W-:-:S03]  /*25be0*/  FMUL R4, R38, UR20 ;  /* 0x0000001426047c20 */ /* 0x000fc60008400000 */
[----:B------:R-:W4:Y:S02]  /*25bf0*/  LDL.LU R38, [R1+0x2b4] ;  /* 0x0002b40001267983 */ /* 0x000f240000300800 */
[----:B------:R-:W-:Y:S01]  /*25c00*/  F2FP.SATFINITE.E5M2.F32.PACK_AB_MERGE_C R11, RZ, R4, RZ ;  /* 0x00000004ff0b723e */ /* 0x000fe200048060ff */
[----:B------:R-:W-:Y:S02]  /*25c10*/  FMUL R2, R37, UR20 ;  /* 0x0000001425027c20 */ /* 0x000fe40008400000 */
[----:B------:R-:W4:Y:S03]  /*25c20*/  LDL.LU R37, [R1+0x2b8] ;  /* 0x0002b80001257983 */ /* 0x000f260000300800 */
[----:B-1----:R-:W-:Y:S01]  /*25c30*/  F2FP.SATFINITE.E5M2.F32.PACK_AB_MERGE_C R13, RZ, R2, RZ ;  /* 0x00000002ff0d723e */ /* 0x002fe200048060ff */
[----:B------:R-:W-:Y:S02]  /*25c40*/  FMUL R3, R36, UR20 ;  /* 0x0000001424037c20 */ /* 0x000fe40008400000 */
[----:B------:R-:W4:Y:S01]  /*25c50*/  LDL.LU R36, [R1+0x2bc] ;  /* 0x0002bc0001247983 */ /* 0x000f220000300800 */
[----:B--2---:R-:W-:-:S03]  /*25c60*/  FMUL R2, R35, UR20 ;  /* 0x0000001423027c20 */ /* 0x004fc60008400000 */
[----:B------:R-:W2:Y:S02]  /*25c70*/  LDL.LU R35, [R1+0x2c0] ;  /* 0x0002c00001237983 */ /* 0x000ea40000300800 */
[----:B0-----:R-:W-:Y:S01]  /*25c80*/  F2FP.SATFINITE.E5M2.F32.PACK_AB_MERGE_C R7, RZ, R2, RZ ;  /* 0x00000002ff07723e */ /* 0x001fe200048060ff */
[----:B---3--:R-:W-:Y:S02]  /*25c90*/  FMUL R4, R33, UR20 ;  /* 0x0000001421047c20 */ /* 0x008fe40008400000 */
[----:B------:R-:W3:Y:S01]  /*25ca0*/  LDL.LU R33, [R1+0x2c4] ;  /* 0x0002c40001217983 */ /* 0x000ee20000300800 */
[----:B----4-:R-:W-:-:S03]  /*25cb0*/  FMUL R2, R32, UR20 ;  /* 0x0000001420027c20 */ /* 0x010fc60008400000 */
[----:B------:R-:W4:Y:S01]  /*25cc0*/  LDL.LU R32, [R1+0x2c8] ;  /* 0x0002c80001207983 */ /* 0x000f220000300800 */
[C---:B------:R-:W-:Y:S02]  /*25cd0*/  ISETP.LT.OR P5, PT, R0.reuse, 0x19, !P0 ;  /* 0x000000190000780c */ /* 0x040fe400047a1670 */
[C---:B------:R-:W-:Y:S02]  /*25ce0*/  ISETP.LT.OR P3, PT, R0.reuse, 0x21, !P1 ;  /* 0x000000210000780c */ /* 0x040fe40004f61670 */
[C---:B------:R-:W-:Y:S02]  /*25cf0*/  ISETP.LT.OR P2, PT, R0.reuse, 0x22, !P1 ;  /* 0x000000220000780c */ /* 0x040fe40004f41670 */
[----:B------:R-:W-:Y:S02]  /*25d00*/  F2FP.SATFINITE.E5M2.F32.PACK_AB_MERGE_C R5, RZ, R5, RZ ;  /* 0x00000005ff05723e */ /* 0x000fe400048060ff */
[----:B------:R-:W-:-:S05]  /*25d10*/  ISETP.LT.OR P6, PT, R0, 0x22, !P0 ;  /* 0x000000220000780c */ /* 0x000fca00047c1670 */
[----:B------:R0:W-:Y:S01]  /*25d20*/  @!P5 STG.E.U8 desc[UR14][R28.64+0x18], R5 ;  /* 0x000018051c00d986 */ /* 0x0001e2000c10110e */
[----:B------:R-:W-:-:S03]  /*25d30*/  ISETP.LT.OR P5, PT, R0, 0x21, !P0 ;  /* 0x000000210000780c */ /* 0x000fc600047a1670 */
[----:B------:R-:W-:Y:S01]  /*25d40*/  @!P3 STG.E.U8 desc[UR14][R30.64+0x20], R9 ;  /* 0x000020091e00b986 */ /* 0x000fe2000c10110e */
[----:B------:R-:W-:-:S03]  /*25d50*/  ISETP.LT.OR P3, PT, R0, 0x29, !P1 ;  /* 0x000000290000780c */ /* 0x000fc60004f61670 */
[----:B------:R1:W-:Y:S01]  /*25d60*/  @!P2 STG.E.U8 desc[UR14][R30.64+0x21], R11 ;  /* 0x0000210b1e00a986 */ /* 0x0003e2000c10110e */
[----:B------:R-:W-:Y:S02]  /*25d70*/  ISETP.LT.OR P2, PT, R0, 0x2a, !P1 ;  /* 0x0000002a0000780c */ /* 0x000fe40004f41670 */
[----:B0-----:R-:W-:Y:S02]  /*25d80*/  F2FP.SATFINITE.E5M2.F32.PACK_AB_MERGE_C R5, RZ, R3, RZ ;  /* 0x00000003ff05723e */ /* 0x001fe400048060ff */
[----:B-1----:R-:W-:Y:S01]  /*25d90*/  F2FP.SATFINITE.E5M2.F32.PACK_AB_MERGE_C R11, RZ, R2, RZ ;  /* 0x00000002ff0b723e */ /* 0x002fe200048060ff */
[----:B------:R-:W-:Y:S02]  /*25da0*/  FMUL R2, R40, UR20 ;  /* 0x0000001428027c20 */ /* 0x000fe40008400000 */
[----:B------:R-:W4:Y:S01]  /*25db0*/  LDL.LU R40, [R1+0x2cc] ;  /* 0x0002cc0001287983 */ /* 0x000f220000300800 */
[----:B------:R-:W-:-:S03]  /*25dc0*/  F2FP.SATFINITE.E5M2.F32.PACK_AB_MERGE_C R9, RZ, R4, RZ ;  /* 0x00000004ff09723e */ /* 0x000fc600048060ff */
[----:B------:R-:W-:Y:S01]  /*25dd0*/  @!P6 STG.E.U8 desc[UR14][R28.64+0x21], R5 ;  /* 0x000021051c00e986 */ /* 0x000fe2000c10110e */
[----:B------:R-:W-:-:S03]  /*25de0*/  FMUL R3, R39, UR20 ;  /* 0x0000001427037c20 */ /* 0x000fc60008400000 */
[----:B------:R-:W4:Y:S01]  /*25df0*/  LDL.LU R39, [R1+0x2d0] ;  /* 0x0002d00001277983 */ /* 0x000f220000300800 */
[----:B------:R-:W-:-:S03]  /*25e00*/  ISETP.LT.OR P6, PT, R0, 0x2a, !P0 ;  /* 0x0000002a0000780c */ /* 0x000fc600047c1670 */
[----:B------:R-:W-:Y:S04]  /*25e10*/  @!P5 STG.E.U8 desc[UR14][R28.64+0x20], R13 ;  /* 0x0000200d1c00d986 */ /* 0x000fe8000c10110e */
[----:B------:R0:W-:Y:S04]  /*25e20*/  @!P3 STG.E.U8 desc[UR14][R30.64+0x28], R7 ;  /* 0x000028071e00b986 */ /* 0x0001e8000c10110e */
[----:B------:R1:W-:Y:S01]  /*25e30*/  @!P2 STG.E.U8 desc[UR14][R30.64+0x29], R9 ;  /* 0x000029091e00a986 */ /* 0x0003e2000c10110e */
[----:B0-----:R-:W-:Y:S02]  /*25e40*/  F2FP.SATFINITE.E5M2.F32.PACK_AB_MERGE_C R7, RZ, R2, RZ ;  /* 0x00000002ff07723e */ /* 0x001fe400048060ff */
[----:B-1----:R-:W-:-:S03]  /*25e50*/  F2FP.SATFINITE.E5M2.F32.PACK_AB_MERGE_C R9, RZ, R3, RZ ;  /* 0x00000003ff09723e */ /* 0x002fc600048060ff */
[----:B------:R0:W-:Y:S01]  /*25e60*/  @!P6 STG.E.U8 desc[UR14][R28.64+0x29], R7 ;  /* 0x000029071c00e986 */ /* 0x0001e2000c10110e */
[----:B------:R-:W-:-:S03]  /*25e70*/  FMUL R4, R38, UR20 ;  /* 0x0000001426047c20 */ /* 0x000fc60008400000 */
[----:B------:R-:W4:Y:S02]  /*25e80*/  LDL.LU R38, [R1+0x2d4] ;  /* 0x0002d40001267983 */ /* 0x000f240000300800 */
[----:B------:R-:W-:Y:S01]  /*25e90*/  F2FP.SATFINITE.E5M2.F32.PACK_AB_MERGE_C R13, RZ, R4, RZ ;  /* 0x00000004ff0d723e */ /* 0x000fe200048060ff */
        /* <DEDUP_REMOVED lines=21> */
[----:B------:R-:W-:Y:S02]  /*25ff0*/  F2FP.SATFINITE.E5M2.F32.PACK_AB_MERGE_C R5, RZ, R5, RZ ;  /* 0x00000005ff05723e */ /* 0x000fe400048060ff */
[----:B0-----:R-:W-:Y:S02]  /*26000*/  F2FP.SATFINITE.E5M2.F32.PACK_AB_MERGE_C R13, RZ, R2, RZ ;  /* 0x00000002ff0d723e */ /* 0x001fe400048060ff */
[----:B-1----:R-:W-:Y:S01]  /*26010*/  F2FP.SATFINITE.E5M2.F32.PACK_AB_MERGE_C R9, RZ, R3, RZ ;  /* 0x00000003ff09723e */ /* 0x002fe200048060ff */
[----:B------:R-:W-:Y:S02]  /*26020*/  FMUL R3, R40, UR20 ;  /* 0x0000001428037c20 */ /* 0x000fe40008400000 */
[----:B------:R-:W4:Y:S01]  /*26030*/  LDL.LU R40, [R1+0x2ec] ;  /* 0x0002ec0001287983 */ /* 0x000f220000300800 */
[----:B------:R-:W-:Y:S01]  /*26040*/  F2FP.SATFINITE.E5M2.F32.PACK_AB_MERGE_C R11, RZ, R4, RZ ;  /* 0x00000004ff0b723e */ /* 0x000fe200048060ff */
[----:B------:R-:W-:-:S02]  /*26050*/  FMUL R2, R39, UR20 ;  /* 0x0000001427027c20 */ /* 0x000fc40008400000 */
[----:B------:R-:W4:Y:S04]  /*26060*/  LDL.LU R39, [R1+0x2f0] ;  /* 0x0002f00001277983 */ /* 0x000f280000300800 */
[----:B------:R0:W-:Y:S01]  /*26070*/  @!P6 STG.E.U8 desc[UR14][R28.64+0x31], R7 ;  /* 0x000031071c00e986 */ /* 0x0001e2000c10110e */
[----:B------:R-:W-:-:S03]  /*26080*/  ISETP.LT.OR P6, PT, R0, 0x3a, !P0 ;  /* 0x0000003a0000780c */ /* 0x000fc600047c1670 */
[----:B------:R1:W-:Y:S01]  /*26090*/  @!P5 STG.E.U8 desc[UR14][R28.64+0x30], R5 ;  /* 0x000030051c00d986 */ /* 0x0003e2000c10110e */
[----:B0-----:R-:W-:-:S03]  /*260a0*/  F2FP.SATFINITE.E5M2.F32.PACK_AB_MERGE_C R7, RZ, R2, RZ ;  /* 0x00000002ff07723e */ /* 0x001fc600048060ff */
[----:B------:R-:W-:Y:S01]  /*260b0*/  @!P2 STG.E.U8 desc[UR14][R30.64+0x39], R11 ;  /* 0x0000390b1e00a986 */ /* 0x000fe2000c10110e */
[----:B-1----:R-:W-:-:S03]  /*260c0*/  F2FP.SATFINITE.E5M2.F32.PACK_AB_MERGE_C R5, RZ, R3, RZ ;  /* 0x00000003ff05723e */ /* 0x002fc600048060ff */
[----:B------:R0:W-:Y:S04]  /*260d0*/  @!P3 STG.E.U8 desc[UR14][R30.64+0x38], R9 ;  /* 0x000038091e00b986 */ /* 0x0001e8000c10110e */
[----:B------:R4:W-:Y:S01]  /*260e0*/  @!P6 STG.E.U8 desc[UR14][R28.64+0x39], R5 ;  /* 0x000039051c00e986 */ /* 0x0009e2000c10110e */
[----:B------:R-:W-:-:S03]  /*260f0*/  FMUL R4, R38, UR20 ;  /* 0x0000001426047c20 */ /* 0x000fc60008400000 */
[----:B------:R-:W4:Y:S02]  /*26100*/  LDL.LU R38, [R1+0x2f4] ;  /* 0x0002f40001267983 */ /* 0x000f240000300800 */
[----:B0-----:R-:W-:Y:S01]  /*26110*/  F2FP.SATFINITE.E5M2.F32.PACK_AB_MERGE_C R9, RZ, R4, RZ ;  /* 0x00000004ff09723e */ /* 0x001fe200048060ff */
        /* <DEDUP_REMOVED lines=26> */
[----:B------:R0:W-:Y:S01]  /*262c0*/  @!P6 STG.E.U8 desc[UR14][R28.64+0x41], R7 ;  /* 0x000041071c00e986 */ /* 0x0001e2000c10110e */
[----:B------:R-:W-:-:S03]  /*262d0*/  FMUL R3, R39, UR20 ;  /* 0x0000001427037c20 */ /* 0x000fc60008400000 */
[----:B------:R-:W4:Y:S01]  /*262e0*/  LDL.LU R39, [R1+0x310] ;  /* 0x0003100001277983 */ /* 0x000f220000300800 */
[----:B------:R-:W-:Y:S02]  /*262f0*/  ISETP.LT.OR P6, PT, R0, 0x4a, !P0 ;  /* 0x0000004a0000780c */ /* 0x000fe400047c1670 */
[----:B0-----:R-:W-:Y:S01]  /*26300*/  F2FP.SATFINITE.E5M2.F32.PACK_AB_MERGE_C R7, RZ, R2, RZ ;  /* 0x00000002ff07723e */ /* 0x001fe200048060ff */
        /* <DEDUP_REMOVED lines=155> */
[----:B------:R-:W-:Y:S01]  /*26cc0*/  F2FP.SATFINITE.E5M2.F32.PACK_AB_MERGE_C R9, RZ, R4, RZ ;  /* 0x00000004ff09723e */ /* 0x000fe200048060ff */
[----:B------:R-:W-:-:S02]  /*26cd0*/  FMUL R3, R39, UR20 ;  /* 0x0000001427037c20 */ /* 0x000fc40008400000 */
[----:B------:R-:W4:Y:S04]  /*26ce0*/  LDL.LU R39, [R1+0x390] ;  /* 0x0003900001277983 */ /* 0x000f280000300800 */
[----:B------:R-:W-:Y:S04]  /*26cf0*/  @!P6 STG.E.U8 desc[UR14][R28.64+0x81], R5 ;  /* 0x000081051c00e986 */ /* 0x000fe8000c10110e */
[----:B------:R-:W-:Y:S04]  /*26d00*/  @!P5 STG.E.U8 desc[UR14][R28.64+0x80], R13 ;  /* 0x0000800d1c00d986 */ /* 0x000fe8000c10110e */
[----:B------:R0:W-:Y:S04]  /*26d10*/  @!P3 STG.E.U8 desc[UR14][R30.64+0x88], R7 ;  /* 0x000088071e00b986 */ /* 0x0001e8000c10110e */
[----:B------:R1:W-:Y:S01]  /*26d20*/  @!P2 STG.E.U8 desc[UR14][R30.64+0x89], R9 ;  /* 0x000089091e00a986 */ /* 0x0003e2000c10110e */
[----:B0-----:R-:W-:-:S02]  /*26d30*/  F2FP.SATFINITE.E5M2.F32.PACK_AB_MERGE_C R7, RZ, R2, RZ ;  /* 0x00000002ff07723e */ /* 0x001fc400048060ff */
[----:B-1----:R-:W-:Y:S01]  /*26d40*/  F2FP.SATFINITE.E5M2.F32.PACK_AB_MERGE_C R9, RZ, R3, RZ ;  /* 0x00000003ff09723e */ /* 0x002fe200048060ff */
[----:B------:R-:W-:Y:S02]  /*26d50*/  FMUL R4, R38, UR20 ;  /* 0x0000001426047c20 */ /* 0x000fe40008400000 */
[----:B------:R-:W4:Y:S03]  /*26d60*/  LDL.LU R38, [R1+0x394] ;  /* 0x0003940001267983 */ /* 0x000f260000300800 */
[----:B------:R-:W-:Y:S01]  /*26d70*/  F2FP.SATFINITE.E5M2.F32.PACK_AB_MERGE_C R13, RZ, R4, RZ ;  /* 0x00000004ff0d723e */ /* 0x000fe200048060ff */
[----:B------:R-:W-:Y:S02]  /*26d80*/  FMUL R5, R37, UR20 ;  /* 0x0000001425057c20 */ /* 0x000fe40008400000 */
[----:B------:R-:W4:Y:S01]  /*26d90*/  LDL.LU R37, [R1+0x398] ;  /* 0x0003980001257983 */ /* 0x000f220000300800 */
[----:B------:R-:W-:-:S03]  /*26da0*/  FMUL R2, R36, UR20 ;  /* 0x0000001424027c20 */ /* 0x000fc60008400000 */
[----:B------:R-:W4:Y:S01]  /*26db0*/  LDL.LU R36, [R1+0x39c] ;  /* 0x00039c0001247983 */ /* 0x000f220000300800 */
[----:B--2---:R-:W-:-:S03]  /*26dc0*/  FMUL R3, R35, UR20 ;  /* 0x0000001423037c20 */ /* 0x004fc60008400000 */
[----:B------:R-:W2:Y:S01]  /*26dd0*/  LDL.LU R35, [R1+0x3a0] ;  /* 0x0003a00001237983 */ /* 0x000ea20000300800 */
        /* <DEDUP_REMOVED lines=9> */
[----:B------:R0:W-:Y:S01]  /*26e70*/  @!P6 STG.E.U8 desc[UR14][R28.64+0x89], R7 ;  /* 0x000089071c00e986 */ /* 0x0001e2000c10110e */
[----:B------:R-:W-:-:S03]  /*26e80*/  ISETP.LT.OR P6, PT, R0, 0x92, !P0 ;  /* 0x000000920000780c */ /* 0x000fc600047c1670 */
[----:B------:R-:W-:Y:S01]  /*26e90*/  @!P5 STG.E.U8 desc[UR14][R28.64+0x88], R11 ;  /* 0x0000880b1c00d986 */ /* 0x000fe2000c10110e */
[----:B------:R-:W-:-:S03]  /*26ea0*/  ISETP.LT.OR P5, PT, R0, 0x91, !P0 ;  /* 0x000000910000780c */ /* 0x000fc600047a1670 */
[----:B------:R1:W-:Y:S01]  /*26eb0*/  @!P3 STG.E.U8 desc[UR14][R30.64+0x90], R9 ;  /* 0x000090091e00b986 */ /* 0x0003e2000c10110e */
[C---:B------:R-:W-:Y:S02]  /*26ec0*/  ISETP.LT.OR P3, PT, R0.reuse, 0x99, !P1 ;  /* 0x000000990000780c */ /* 0x040fe40004f61670 */
[----:B0-----:R-:W-:Y:S01]  /*26ed0*/  F2FP.SATFINITE.E5M2.F32.PACK_AB_MERGE_C R7, RZ, R2, RZ ;  /* 0x00000002ff07723e */ /* 0x001fe200048060ff */
[----:B------:R-:W-:Y:S01]  /*26ee0*/  @!P2 STG.E.U8 desc[UR14][R30.64+0x91], R13 ;  /* 0x0000910d1e00a986 */ /* 0x000fe2000c10110e */
[----:B------:R-:W-:Y:S02]  /*26ef0*/  ISETP.LT.OR P2, PT, R0, 0x9a, !P1 ;  /* 0x0000009a0000780c */ /* 0x000fe40004f41670 */
        /* <DEDUP_REMOVED lines=86> */
[----:B------:R0:W-:Y:S01]  /*27460*/  @!P6 STG.E.U8 desc[UR14][R28.64+0xb1], R7 ;  /* 0x0000b1071c00e986 */ /* 0x0001e2000c10110e */
[----:B------:R-:W-:-:S03]  /*27470*/  ISETP.LT.OR P6, PT, R0, 0xba, !P0 ;  /* 0x000000ba0000780c */ /* 0x000fc600047c1670 */
[----:B------:R-:W4:Y:S04]  /*27480*/  LDL.LU R39, [R1+0x3f0] ;  /* 0x0003f00001277983 */ /* 0x000f280000300800 */
        /* <DEDUP_REMOVED lines=33> */
[----:B------:R0:W-:Y:S01]  /*276a0*/  @!P6 STG.E.U8 desc[UR14][R28.64+0xc1], R7 ;  /* 0x0000c1071c00e986 */ /* 0x0001e2000c10110e */
[----:B------:R-:W-:-:S03]  /*276b0*/  ISETP.LT.OR P6, PT, R0, 0xca, !P0 ;  /* 0x000000ca0000780c */ /* 0x000fc600047c1670 */
[----:B------:R-:W4:Y:S01]  /*276c0*/  LDL.LU R40, [R1+0x40c] ;  /* 0x00040c0001287983 */ /* 0x000f220000300800 */
[----:B------:R-:W-:Y:S01]  /*276d0*/  F2FP.SATFINITE.E5M2.F32.PACK_AB_MERGE_C R13, RZ, R4, RZ ;  /* 0x00000004ff0d723e */ /* 0x000fe200048060ff */
        /* <DEDUP_REMOVED lines=24> */
[C---:B------:R-:W-:Y:S01]  /*27860*/  ISETP.LT.OR P3, PT, R0.reuse, 0xd1, !P1 ;  /* 0x000000d10000780c */ /* 0x040fe20004f61670 */
[----:B------:R-:W4:Y:S01]  /*27870*/  LDL.LU R42, [R1+0x42c] ;  /* 0x00042c00012a7983 */ /* 0x000f220000300800 */
[C---:B------:R-:W-:Y:S02]  /*27880*/  ISETP.LT.OR P2, PT, R0.reuse, 0xd2, !P1 ;  /* 0x000000d20000780c */ /* 0x040fe40004f41670 */
[----:B------:R-:W-:Y:S02]  /*27890*/  ISETP.LT.OR P6, PT, R0, 0xd2, !P0 ;  /* 0x000000d20000780c */ /* 0x000fe400047c1670 */
[----:B------:R-:W-:-:S05]  /*278a0*/  F2FP.SATFINITE.E5M2.F32.PACK_AB_MERGE_C R5, RZ, R5, RZ ;  /* 0x00000005ff05723e */ /* 0x000fca00048060ff */
[----:B------:R0:W-:Y:S01]  /*278b0*/  @!P5 STG.E.U8 desc[UR14][R28.64+0xc8], R5 ;  /* 0x0000c8051c00d986 */ /* 0x0001e2000c10110e */
[----:B------:R-:W-:-:S03]  /*278c0*/  ISETP.LT.OR P5, PT, R0, 0xd1, !P0 ;  /* 0x000000d10000780c */ /* 0x000fc600047a1670 */
[----:B------:R-:W-:Y:S01]  /*278d0*/  @!P3 STG.E.U8 desc[UR14][R30.64+0xd0], R9 ;  /* 0x0000d0091e00b986 */ /* 0x000fe2000c10110e */
[----:B------:R-:W-:-:S03]  /*278e0*/  ISETP.LT.OR P3, PT, R0, 0xd9, !P1 ;  /* 0x000000d90000780c */ /* 0x000fc60004f61670 */
[----:B------:R1:W-:Y:S01]  /*278f0*/  @!P2 STG.E.U8 desc[UR14][R30.64+0xd1], R11 ;  /* 0x0000d10b1e00a986 */ /* 0x0003e2000c10110e */
[----:B0-----:R-:W-:Y:S02]  /*27900*/  F2FP.SATFINITE.E5M2.F32.PACK_AB_MERGE_C R5, RZ, R3, RZ ;  /* 0x00000003ff05723e */ /* 0x001fe400048060ff */
[----:B------:R-:W-:-:S03]  /*27910*/  ISETP.LT.OR P2, PT, R0, 0xda, !P1 ;  /* 0x000000da0000780c */ /* 0x000fc60004f41670 */
[----:B------:R-:W-:Y:S01]  /*27920*/  @!P6 STG.E.U8 desc[UR14][R28.64+0xd1], R5 ;  /* 0x0000d1051c00e986 */ /* 0x000fe2000c10110e */
[----:B-1----:R-:W-:Y:S02]  /*27930*/  F2FP.SATFINITE.E5M2.F32.PACK_AB_MERGE_C R11, RZ, R2, RZ ;  /* 0x00000002ff0b723e */ /* 0x002fe400048060ff */
[----:B------:R-:W-:Y:S01]  /*27940*/  ISETP.LT.OR P6, PT, R0, 0xda, !P0 ;  /* 0x000000da0000780c */ /* 0x000fe200047c1670 */
[----:B------:R-:W-:Y:S02]  /*27950*/  FMUL R2, R40, UR20 ;  /* 0x0000001428027c20 */ /* 0x000fe40008400000 */
[----:B------:R-:W4:Y:S01]  /*27960*/  LDL.LU R40, [R1+0x430] ;  /* 0x0004300001287983 */ /* 0x000f220000300800 */
[----:B------:R-:W-:-:S03]  /*27970*/  FMUL R3, R39, UR20 ;  /* 0x0000001427037c20 */ /* 0x000fc60008400000 */
[----:B------:R-:W4:Y:S01]  /*27980*/  LDL.LU R39, [R1+0x434] ;  /* 0x0004340001277983 */ /* 0x000f220000300800 */
[----:B------:R-:W-:-:S03]  /*27990*/  F2FP.SATFINITE.E5M2.F32.PACK_AB_MERGE_C R9, RZ, R4, RZ ;  /* 0x00000004ff09723e */ /* 0x000fc600048060ff */
        /* <DEDUP_REMOVED lines=13> */
[----:B--2---:R-:W-:Y:S01]  /*27a70*/  FMUL R3, R35, UR20 ;  /* 0x0000001423037c20 */ /* 0x004fe20008400000 */
[----:B0-----:R-:W-:Y:S02]  /*27a80*/  F2FP.SATFINITE.E5M2.F32.PACK_AB_MERGE_C R7, RZ, R2, RZ ;  /* 0x00000002ff07723e */ /* 0x001fe400048060ff */
        /* <DEDUP_REMOVED lines=15> */
[----:B------:R-:W-:Y:S02]  /*27b80*/  F2FP.SATFINITE.E5M2.F32.PACK_AB_MERGE_C R5, RZ, R5, RZ ;  /* 0x00000005ff05723e */ /* 0x000fe400048060ff */
[----:B0-----:R-:W-:Y:S01]  /*27b90*/  F2FP.SATFINITE.E5M2.F32.PACK_AB_MERGE_C R11, RZ, R4, RZ ;  /* 0x00000004ff0b723e */ /* 0x001fe200048060ff */
[----:B------:R0:W-:Y:S01]  /*27ba0*/  @!P6 STG.E.U8 desc[UR14][R28.64+0xe1], R7 ;  /* 0x0000e1071c00e986 */ /* 0x0001e2000c10110e */
[C---:B------:R-:W-:Y:S02]  /*27bb0*/  ISETP.LT.OR P6, PT, R0.reuse, 0xea, !P0 ;  /* 0x000000ea0000780c */ /* 0x040fe400047c1670 */
[----:B-1----:R-:W-:Y:S01]  /*27bc0*/  F2FP.SATFINITE.E5M2.F32.PACK_AB_MERGE_C R9, RZ, R3, RZ ;  /* 0x00000003ff09723e */ /* 0x002fe200048060ff */
[----:B------:R1:W-:Y:S01]  /*27bd0*/  @!P5 STG.E.U8 desc[UR14][R28.64+0xe0], R5 ;  /* 0x0000e0051c00d986 */ /* 0x0003e2000c10110e */
[----:B------:R-:W-:-:S03]  /*27be0*/  ISETP.LT.OR P5, PT, R0, 0xe9, !P0 ;  /* 0x000000e90000780c */ /* 0x000fc600047a1670 */
[----:B------:R-:W-:Y:S01]  /*27bf0*/  @!P2 STG.E.U8 desc[UR14][R30.64+0xe9], R11 ;  /* 0x0000e90b1e00a986 */ /* 0x000fe2000c10110e */
[----:B------:R-:W-:Y:S01]  /*27c00*/  ISETP.LT.OR P2, PT, R0, 0xf2, !P1 ;  /* 0x000000f20000780c */ /* 0x000fe20004f41670 */
[----:B------:R-:W-:Y:S02]  /*27c10*/  FMUL R3, R42, UR20 ;  /* 0x000000142a037c20 */ /* 0x000fe40008400000 */
[----:B------:R1:W-:Y:S01]  /*27c20*/  @!P3 STG.E.U8 desc[UR14][R30.64+0xe8], R9 ;  /* 0x0000e8091e00b986 */ /* 0x0003e2000c10110e */
[----:B------:R-:W-:Y:S02]  /*27c30*/  ISETP.LT.OR P3, PT, R0, 0xf1, !P1 ;  /* 0x000000f10000780c */ /* 0x000fe40004f61670 */
[----:B------:R-:W-:Y:S01]  /*27c40*/  F2FP.SATFINITE.E5M2.F32.PACK_AB_MERGE_C R13, RZ, R2, RZ ;  /* 0x00000002ff0d723e */ /* 0x000fe200048060ff */
[----:B------:R-:W-:Y:S01]  /*27c50*/  FMUL R4, R39, UR20 ;  /* 0x0000001427047c20 */ /* 0x000fe20008400000 */
[----:B------:R-:W-:Y:S01]  /*27c60*/  FMUL R2, R40, UR20 ;  /* 0x0000001428027c20 */ /* 0x000fe20008400000 */
[----:B------:R-:W-:-:S03]  /*27c70*/  F2FP.SATFINITE.E5M2.F32.PACK_AB_MERGE_C R3, RZ, R3, RZ ;  /* 0x00000003ff03723e */ /* 0x000fc600048060ff */
[----:B0-----:R-:W-:Y:S02]  /*27c80*/  F2FP.SATFINITE.E5M2.F32.PACK_AB_MERGE_C R7, RZ, R4, RZ ;  /* 0x00000004ff07723e */ /* 0x001fe400048060ff */
[----:B-1----:R-:W-:Y:S01]  /*27c90*/  F2FP.SATFINITE.E5M2.F32.PACK_AB_MERGE_C R5, RZ, R2, RZ ;  /* 0x00000002ff05723e */ /* 0x002fe200048060ff */
[----:B------:R-:W-:Y:S01]  /*27ca0*/  @!P5 STG.E.U8 desc[UR14][R28.64+0xe8], R13 ;  /* 0x0000e80d1c00d986 */ /* 0x000fe2000c10110e */
[----:B------:R-:W-:-:S03]  /*27cb0*/  ISETP.LT.OR P5, PT, R0, 0xf1, !P0 ;  /* 0x000000f10000780c */ /* 0x000fc600047a1670 */
[----:B------:R2:W-:Y:S01]  /*27cc0*/  @!P6 STG.E.U8 desc[UR14][R28.64+0xe9], R3 ;  /* 0x0000e9031c00e986 */ /* 0x0005e2000c10110e */
[----:B------:R-:W-:-:S03]  /*27cd0*/  ISETP.LT.OR P6, PT, R0, 0xf2, !P0 ;  /* 0x000000f20000780c */ /* 0x000fc600047c1670 */
[----:B------:R0:W-:Y:S01]  /*27ce0*/  @!P2 STG.E.U8 desc[UR14][R30.64+0xf1], R7 ;  /* 0x0000f1071e00a986 */ /* 0x0001e2000c10110e */
[C---:B------:R-:W-:Y:S02]  /*27cf0*/  ISETP.LT.OR P2, PT, R0.reuse, 0xf9, !P1 ;  /* 0x000000f90000780c */ /* 0x040fe40004f41670 */
[C---:B------:R-:W-:Y:S01]  /*27d00*/  ISETP.LT.OR P1, PT, R0.reuse, 0xfa, !P1 ;  /* 0x000000fa0000780c */ /* 0x040fe20004f21670 */
[----:B------:R4:W-:Y:S01]  /*27d10*/  @!P3 STG.E.U8 desc[UR14][R30.64+0xf0], R5 ;  /* 0x0000f0051e00b986 */ /* 0x0009e2000c10110e */
[C---:B------:R-:W-:Y:S02]  /*27d20*/  ISETP.LT.OR P3, PT, R0.reuse, 0xf9, !P0 ;  /* 0x000000f90000780c */ /* 0x040fe40004761670 */
[----:B------:R-:W-:Y:S01]  /*27d30*/  ISETP.LT.OR P0, PT, R0, 0xfa, !P0 ;  /* 0x000000fa0000780c */ /* 0x000fe20004701670 */
[----:B------:R-:W-:-:S05]  /*27d40*/  FMUL R2, R38, UR20 ;  /* 0x0000001426027c20 */ /* 0x000fca0008400000 */
[----:B------:R-:W-:-:S05]  /*27d50*/  F2FP.SATFINITE.E5M2.F32.PACK_AB_MERGE_C R9, RZ, R2, RZ ;  /* 0x00000002ff09723e */ /* 0x000fca00048060ff */
[----:B------:R1:W-:Y:S01]  /*27d60*/  @!P5 STG.E.U8 desc[UR14][R28.64+0xf0], R9 ;  /* 0x0000f0091c00d986 */ /* 0x0003e2000c10110e */
[----:B------:R-:W-:Y:S01]  /*27d70*/  FMUL R0, R37, UR20 ;  /* 0x0000001425007c20 */ /* 0x000fe20008400000 */
[----:B------:R-:W-:Y:S01]  /*27d80*/  FMUL R2, R36, UR20 ;  /* 0x0000001424027c20 */ /* 0x000fe20008400000 */
[----:B--2---:R-:W-:-:S03]  /*27d90*/  FMUL R3, R35, UR20 ;  /* 0x0000001423037c20 */ /* 0x004fc60008400000 */
[----:B0-----:R-:W-:Y:S02]  /*27da0*/  F2FP.SATFINITE.E5M2.F32.PACK_AB_MERGE_C R7, RZ, R0, RZ ;  /* 0x00000000ff07723e */ /* 0x001fe400048060ff */
[----:B------:R-:W-:Y:S02]  /*27db0*/  F2FP.SATFINITE.E5M2.F32.PACK_AB_MERGE_C R11, RZ, R2, RZ ;  /* 0x00000002ff0b723e */ /* 0x000fe400048060ff */
[----:B------:R-:W-:Y:S01]  /*27dc0*/  F2FP.SATFINITE.E5M2.F32.PACK_AB_MERGE_C R3, RZ, R3, RZ ;  /* 0x00000003ff03723e */ /* 0x000fe200048060ff */
[----:B------:R1:W-:Y:S04]  /*27dd0*/  @!P6 STG.E.U8 desc[UR14][R28.64+0xf1], R7 ;  /* 0x0000f1071c00e986 */ /* 0x0003e8000c10110e */
[----:B------:R1:W-:Y:S04]  /*27de0*/  @!P2 STG.E.U8 desc[UR14][R30.64+0xf8], R11 ;  /* 0x0000f80b1e00a986 */ /* 0x0003e8000c10110e */
[----:B------:R1:W-:Y:S01]  /*27df0*/  @!P1 STG.E.U8 desc[UR14][R30.64+0xf9], R3 ;  /* 0x0000f9031e009986 */ /* 0x0003e2000c10110e */
[----:B---3--:R-:W-:Y:S01]  /*27e00*/  FMUL R4, R33, UR20 ;  /* 0x0000001421047c20 */ /* 0x008fe20008400000 */
[----:B----4-:R-:W-:-:S04]  /*27e10*/  FMUL R5, R32, UR20 ;  /* 0x0000001420057c20 */ /* 0x010fc80008400000 */
[----:B------:R-:W-:Y:S02]  /*27e20*/  F2FP.SATFINITE.E5M2.F32.PACK_AB_MERGE_C R13, RZ, R4, RZ ;  /* 0x00000004ff0d723e */ /* 0x000fe400048060ff */
[----:B------:R-:W-:-:S03]  /*27e30*/  F2FP.SATFINITE.E5M2.F32.PACK_AB_MERGE_C R5, RZ, R5, RZ ;  /* 0x00000005ff05723e */ /* 0x000fc600048060ff */
[----:B------:R1:W-:Y:S04]  /*27e40*/  @!P3 STG.E.U8 desc[UR14][R28.64+0xf8], R13 ;  /* 0x0000f80d1c00b986 */ /* 0x0003e8000c10110e */
[----:B------:R1:W-:Y:S02]  /*27e50*/  @!P0 STG.E.U8 desc[UR14][R28.64+0xf9], R5 ;  /* 0x0000f9051c008986 */ /* 0x0003e4000c10110e */
.L_x_551:
[----:B------:R-:W-:Y:S05]  /*27e60*/  BSYNC B0 ;  /* 0x0000000000007941 */ /* 0x000fea0003800000 */
.L_x_37:
[----:B-12---:R-:W2:Y:S04]  /*27e70*/  LDL.LU R3, [R1+0x458] ;  /* 0x0004580001037983 */ /* 0x006ea80000300800 */
[----:B-----5:R-:W2:Y:S01]  /*27e80*/  LDL.LU R2, [R1+0x45c] ;  /* 0x00045c0001027983 */ /* 0x020ea20000300800 */
[----:B------:R-:W-:Y:S01]  /*27e90*/  ULDC UR6, c[0x0][0xc] ;  /* 0x0000030000067ab9 */ /* 0x000fe20000000800 */
[----:B------:R-:W-:Y:S01]  /*27ea0*/  ULDC UR7, c[0x0][0x10] ;  /* 0x0000040000077ab9 */ /* 0x000fe20000000800 */
[----:B---34-:R-:W2:Y:S01]  /*27eb0*/  LDC R5, c[0x0][0x14] ;  /* 0x00000500ff057b82 */ /* 0x018ea20000000800 */
[----:B------:R-:W-:Y:S01]  /*27ec0*/  UIMAD.WIDE.U32 UR6, UR6, UR7, URZ ;  /* 0x00000007060672a5 */ /* 0x000fe2000f8e003f */
[----:B------:R-:W-:Y:S01]  /*27ed0*/  PRMT R0, RZ, 0x7610, R0 ;  /* 0x00007610ff007816 */ /* 0x000fe20000000000 */
[----:B------:R-:W-:-:S04]  /*27ee0*/  UMOV UR9, 0xffffffff ;  /* 0xffffffff00097882 */ /* 0x000fc80000000000 */
[----:B--2---:R-:W-:-:S04]  /*27ef0*/  IMAD.WIDE.U32 R2, R5, UR6, R2 ;  /* 0x0000000605027c25 */ /* 0x004fc8000f8e0002 */
[----:B------:R-:W-:Y:S01]  /*27f00*/  IMAD R5, R5, UR7, RZ ;  /* 0x0000000705057c24 */ /* 0x000fe2000f8e02ff */
[----:B------:R-:W-:Y:S01]  /*27f10*/  ULDC.64 UR6, c[0x0][0x650] ;  /* 0x0001940000067ab9 */ /* 0x000fe20000000a00 */
[----:B------:R-:W-:Y:S01]  /*27f20*/  IMAD.MOV.U32 R11, RZ, RZ, R2 ;  /* 0x000000ffff0b7224 */ /* 0x000fe200078e0002 */
[----:B------:R-:W-:Y:S01]  /*27f30*/  ISETP.GE.U32.AND P0, PT, R2, UR6, PT ;  /* 0x0000000602007c0c */ /* 0x000fe2000bf06070 */
[----:B------:R-:W-:Y:S02]  /*27f40*/  IMAD.IADD R13, R3, 0x1, R5 ;  /* 0x00000001030d7824 */ /* 0x000fe400078e0205 */
[----:B------:R-:W-:-:S03]  /*27f50*/  IMAD.MOV.U32 R2, RZ, RZ, -0x1 ;  /* 0xffffffffff027424 */ /* 0x000fc600078e00ff */
[----:B------:R1:W-:Y:S01]  /*27f60*/  STL [R1+0x458], R13 ;  /* 0x0004580d01007387 */ /* 0x0003e20000100800 */
[----:B------:R-:W-:-:S03]  /*27f70*/  ISETP.GE.U32.AND.EX P0, PT, R13, UR7, PT, P0 ;  /* 0x000000070d007c0c */ /* 0x000fc6000bf06100 */
[----:B------:R1:W-:Y:S04]  /*27f80*/  STL [R1+0x45c], R11 ;  /* 0x00045c0b01007387 */ /* 0x0003e80000100800 */
[----:B------:R1:W-:Y:S06]  /*27f90*/  STL [R1+0x460], R2 ;  /* 0x0004600201007387 */ /* 0x0003ec0000100800 */
[----:B------:R-:W-:Y:S05]  /*27fa0*/  @P0 BRA `(.L_x_552) ;  /* 0x0000000400740947 */ /* 0x000fea0003800000 */
[----:B------:R-:W2:Y:S01]  /*27fb0*/  S2R R8, SR_CTAID.X ;  /* 0x0000000000087919 */ /* 0x000ea20000002500 */
[----:B------:R-:W-:Y:S01]  /*27fc0*/  ULDC.64 UR18, c[0x0][0x628] ;  /* 0x00018a0000127ab9 */ /* 0x000fe20000000a00 */
[----:B------:R-:W3:Y:S01]  /*27fd0*/  LDC R9, c[0x0][0x144] ;  /* 0x00005100ff097b82 */ /* 0x000ee20000000800 */
[----:B------:R-:W-:Y:S01]  /*27fe0*/  ULDC UR6, c[0x0][0x150] ;  /* 0x0000540000067ab9 */ /* 0x000fe20000000800 */
[----:B------:R-:W4:Y:S01]  /*27ff0*/  S2R R12, SR_CTAID.Y ;  /* 0x00000000000c7919 */ /* 0x000f220000002600 */
[----:B------:R-:W-:Y:S01]  /*28000*/  ISETP.NE.U32.AND P0, PT, RZ, UR18, PT ;  /* 0x00000012ff007c0c */ /* 0x000fe2000bf05070 */
[----:B------:R-:W-:Y:S01]  /*28010*/  ULDC UR23, c[0x0][0x630] ;  /* 0x00018c0000177ab9 */ /* 0x000fe20000000800 */
[----:B------:R-:W-:Y:S02]  /*28020*/  R2UR UR16, R11 ;  /* 0x000000000b1072ca */ /* 0x000fe400000e0000 */
[----:B------:R-:W-:Y:S01]  /*28030*/  ISETP.NE.AND.EX P0, PT, RZ, UR19, PT, P0 ;  /* 0x00000013ff007c0c */ /* 0x000fe2000bf05300 */
[----:B0-----:R-:W0:Y:S01]  /*28040*/  LDC.64 R6, c[0x0][0x620] ;  /* 0x00018800ff067b82 */ /* 0x001e220000000a00 */
[----:B------:R-:W-:-:S02]  /*28050*/  R2UR UR17, R13 ;  /* 0x000000000d1172ca */ /* 0x000fc400000e0000 */
[----:B--2---:R-:W-:-:S05]  /*28060*/  I2FP.F32.U32 R0, R8 ;  /* 0x0000000800007245 */ /* 0x004fca0000201000 */
[----:B------:R-:W-:-:S06]  /*28070*/  FMUL R0, R0, UR6 ;  /* 0x0000000600007c20 */ /* 0x000fcc0008400000 */
[----:B------:R-:W2:Y:S01]  /*28080*/  F2I.U32.TRUNC.NTZ R0, R0 ;  /* 0x0000000000007305 */ /* 0x000ea2000020f000 */
[----:B----4-:R-:W-:Y:S05]  /*28090*/  @!P0 BRA `(.L_x_553) ;  /* 0x0000000000308947 */ /* 0x010fea0003800000 */
        /* <DEDUP_REMOVED lines=12> */
.L_x_553:
[----:B------:R-:W-:Y:S01]  /*28160*/  USHF.R.U64 UR9, UR16, UR23, UR17 ;  /* 0x0000001710097299 */ /* 0x000fe20008001211 */
[----:B------:R-:W4:Y:S01]  /*28170*/  LDC.64 R22, c[0x0][0x640] ;  /* 0x00019000ff167b82 */ /* 0x000f220000000a00 */
[----:B------:R-:W-:Y:S01]  /*28180*/  USHF.R.U32.HI UR6, URZ, UR23, UR17 ;  /* 0x000000173f067299 */ /* 0x000fe20008011611 */
[----:B--2---:R-:W-:Y:S02]  /*28190*/  IMAD.MOV R10, RZ, RZ, -R0 ;  /* 0x000000ffff0a7224 */ /* 0x004fe400078e0a00 */
[----:B-1----:R-:W-:Y:S01]  /*281a0*/  IMAD.MOV.U32 R2, RZ, RZ, R11 ;  /* 0x000000ffff027224 */ /* 0x002fe200078e000b */
[----:B------:R-:W-:Y:S01]  /*281b0*/  IADD3 R5, P0, RZ, -UR9, RZ ;  /* 0x80000009ff057c10 */ /* 0x000fe2000ff1e0ff */
[----:B---3--:R-:W-:Y:S02]  /*281c0*/  IMAD R18, R9, R10, R8 ;  /* 0x0000000a09127224 */ /* 0x008fe400078e0208 */
[----:B------:R-:W1:Y:S02]  /*281d0*/  LDC R4, c[0x0][0x618] ;  /* 0x00018600ff047b82 */ /* 0x000e640000000800 */
[----:B------:R-:W-:Y:S01]  /*281e0*/  IMAD.X R3, RZ, RZ, ~UR6, P0 ;  /* 0x80000006ff037e24 */ /* 0x000fe200080e06ff */
[----:B------:R-:W-:-:S03]  /*281f0*/  ULDC UR6, c[0x0][0x154] ;  /* 0x0000550000067ab9 */ /* 0x000fc60000000800 */
[-C--:B0-----:R-:W-:Y:S02]  /*28200*/  IMAD R0, R3, R6.reuse, RZ ;  /* 0x0000000603007224 */ /* 0x081fe400078e02ff */
[----:B------:R-:W0:Y:S01]  /*28210*/  LDC R14, c[0x0][0x608] ;  /* 0x00018200ff0e7b82 */ /* 0x000e220000000800 */
[----:B------:R-:W-:Y:S02]  /*28220*/  IMAD.MOV.U32 R3, RZ, RZ, R13 ;  /* 0x000000ffff037224 */ /* 0x000fe400078e000d */
[----:B------:R-:W-:-:S05]  /*28230*/  IMAD.WIDE.U32 R2, R5, R6, R2 ;  /* 0x0000000605027225 */ /* 0x000fca00078e0002 */
[----:B------:R-:W2:Y:S01]  /*28240*/  LDC R20, c[0x0][0x658] ;  /* 0x00019600ff147b82 */ /* 0x000ea20000000800 */
[----:B------:R-:W-:Y:S01]  /*28250*/  IMAD R5, R5, R7, R0 ;  /* 0x0000000705057224 */ /* 0x000fe200078e0200 */
[----:B------:R-:W-:Y:S01]  /*28260*/  I2FP.F32.U32 R0, R12 ;  /* 0x0000000c00007245 */ /* 0x000fe20000201000 */
[----:B------:R-:W-:Y:S01]  /*28270*/  IMAD.MOV.U32 R7, RZ, RZ, 0x1 ;  /* 0x00000001ff077424 */ /* 0x000fe200078e00ff */
[----:B----4-:R-:W-:Y:S01]  /*28280*/  ISETP.NE.U32.AND P0, PT, R22, RZ, PT ;  /* 0x000000ff1600720c */ /* 0x010fe20003f05070 */
[----:B------:R-:W-:Y:S02]  /*28290*/  IMAD.IADD R3, R3, 0x1, R5 ;  /* 0x0000000103037824 */ /* 0x000fe400078e0205 */
[----:B------:R-:W-:Y:S01]  /*282a0*/  FMUL R0, R0, UR6 ;  /* 0x0000000600007c20 */ /* 0x000fe20008400000 */
[----:B------:R-:W3:Y:S01]  /*282b0*/  LDC R15, c[0x0][0x148] ;  /* 0x00005200ff0f7b82 */ /* 0x000ee20000000800 */
[----:B------:R-:W-:Y:S01]  /*282c0*/  ISETP.NE.AND.EX P0, PT, R23, RZ, PT, P0 ;  /* 0x000000ff1700720c */ /* 0x000fe20003f05300 */
[----:B------:R-:W-:Y:S01]  /*282d0*/  IMAD.MOV.U32 R5, RZ, RZ, -0x1 ;  /* 0xffffffffff057424 */ /* 0x000fe200078e00ff */
[-CC-:B-1----:R-:W-:Y:S01]  /*282e0*/  SHF.R.U64 R10, R2, R4.reuse, R3.reuse ;  /* 0x00000004020a7219 */ /* 0x182fe20000001203 */
[----:B------:R1:W4:Y:S01]  /*282f0*/  F2I.U32.TRUNC.NTZ R13, R0 ;  /* 0x00000000000d7305 */ /* 0x000322000020f000 */
[----:B------:R-:W-:-:S03]  /*28300*/  SHF.R.U32.HI R3, RZ, R4, R3 ;  /* 0x00000004ff037219 */ /* 0x000fc60000011603 */
[----:B------:R-:W1:Y:S01]  /*28310*/  LDC R16, c[0x0][0x600] ;  /* 0x00018000ff107b82 */ /* 0x000e620000000800 */
[-CC-:B0-----:R-:W-:Y:S02]  /*28320*/  SHF.R.U64 R8, R10, R14.reuse, R3.reuse ;  /* 0x0000000e0a087219 */ /* 0x181fe40000001203 */
[----:B------:R-:W-:-:S05]  /*28330*/  SHF.R.U32.HI R3, RZ, R14, R3 ;  /* 0x0000000eff037219 */ /* 0x000fca0000011603 */
[----:B------:R-:W0:Y:S01]  /*28340*/  LDC R17, c[0x0][0x648] ;  /* 0x00019200ff117b82 */ /* 0x000e220000000800 */
[-CC-:B--2---:R-:W-:Y:S02]  /*28350*/  SHF.R.U64 R11, R8, R20.reuse, R3.reuse ;  /* 0x00000014080b7219 */ /* 0x184fe40000001203 */
[-C--:B------:R-:W-:Y:S02]  /*28360*/  SHF.L.U32 R5, R5, R20.reuse, RZ ;  /* 0x0000001405057219 */ /* 0x080fe400000006ff */
[-C--:B------:R-:W-:Y:S01]  /*28370*/  SHF.R.U32.HI R3, RZ, R20.reuse, R3 ;  /* 0x00000014ff037219 */ /* 0x080fe20000011603 */
[----:B------:R-:W-:Y:S01]  /*28380*/  IMAD.MOV.U32 R2, RZ, RZ, R11 ;  /* 0x000000ffff027224 */ /* 0x000fe200078e000b */
[----:B------:R-:W-:Y:S01]  /*28390*/  SHF.L.U32 R20, R7, R20, RZ ;  /* 0x0000001407147219 */ /* 0x000fe200000006ff */
[----:B------:R-:W2:Y:S01]  /*283a0*/  LDC R19, c[0x0][0x638] ;  /* 0x00018e00ff137b82 */ /* 0x000ea20000000800 */
[----:B------:R-:W-:-:S07]  /*283b0*/  LOP3.LUT R41, RZ, R5, RZ, 0x33, !PT ;  /* 0x00000005ff297212 */ /* 0x000fce00078e33ff */
[----:B------:R-:W0:Y:S01]  /*283c0*/  LDC R21, c[0x0][0x610] ;  /* 0x00018400ff157b82 */ /* 0x000e220000000800 */
[----:B----4-:R-:W-:Y:S05]  /*283d0*/  @!P0 BRA `(.L_x_554) ;  /* 0x0000000000288947 */ /* 0x010fea0003800000 */
[----:B-1----:R-:W1:Y:S02]  /*283e0*/  LDC R0, c[0x0][0x64c] ;  /* 0x00019300ff007b82 */ /* 0x002e640000000800 */
[----:B-1----:R-:W-:-:S05]  /*283f0*/  IADD3 R7, P0, R11, R0, RZ ;  /* 0x000000000b077210 */ /* 0x002fca0007f1e0ff */
        /* <DEDUP_REMOVED lines=8> */
.L_x_554:
[----:B01----:R-:W-:Y:S01]  /*28480*/  SHF.R.U64 R0, R2, R17, R3 ;  /* 0x0000001102007219 */ /* 0x003fe20000001203 */
[----:B------:R-:W-:Y:S01]  /*28490*/  VIADD R3, R16, 0xffffffff ;  /* 0xffffffff10037836 */ /* 0x000fe20000000000 */
[----:B------:R-:W-:Y:S01]  /*284a0*/  LOP3.LUT R41, R8, R41, RZ, 0xc0, !PT ;  /* 0x0000002908297212 */ /* 0x000fe200078ec0ff */
[----:B------:R-:W-:Y:S02]  /*284b0*/  IMAD.MOV R13, RZ, RZ, -R13 ;  /* 0x000000ffff0d7224 */ /* 0x000fe400078e0a0d */
[----:B------:R-:W-:Y:S01]  /*284c0*/  IMAD.MOV R2, RZ, RZ, -R0 ;  /* 0x000000ffff027224 */ /* 0x000fe200078e0a00 */
[----:B------:R-:W-:Y:S01]  /*284d0*/  LOP3.LUT R3, R10, R3, RZ, 0xc0, !PT ;  /* 0x000000030a037212 */ /* 0x000fe200078ec0ff */
[----:B------:R-:W-:Y:S02]  /*284e0*/  IMAD R41, R20, R0, R41 ;  /* 0x0000000014297224 */ /* 0x000fe400078e0229 */
[----:B---3--:R-:W-:Y:S02]  /*284f0*/  @P4 IMAD R18, R15, R13, R12 ;  /* 0x0000000d0f124224 */ /* 0x008fe400078e020c */
[----:B--2---:R-:W-:-:S02]  /*28500*/  IMAD R0, R2, R19, R11 ;  /* 0x0000001302007224 */ /* 0x004fc400078e020b */
[----:B------:R-:W-:Y:S02]  /*28510*/  IMAD R41, R41, R21, R18 ;  /* 0x0000001529297224 */ /* 0x000fe400078e0212 */
[----:B------:R-:W-:Y:S02]  /*28520*/  IMAD R2, R0, R16, R3 ;  /* 0x0000001000027224 */ /* 0x000fe400078e0203 */
[----:B------:R-:W-:-:S03]  /*28530*/  IMAD.MOV.U32 R4, RZ, RZ, 0x1 ;  /* 0x00000001ff047424 */ /* 0x000fc600078e00ff */
[----:B------:R-:W-:Y:S02]  /*28540*/  SEL R3, R2, R41, !P4 ;  /* 0x0000002902037207 */ /* 0x000fe40006000000 */
[----:B------:R-:W-:Y:S02]  /*28550*/  PRMT R0, R4, 0x7610, R0 ;  /* 0x0000761004007816 */ /* 0x000fe40000000000 */
[----:B------:R-:W-:Y:S01]  /*28560*/  SEL R41, R41, R2, !P4 ;  /* 0x0000000229297207 */ /* 0x000fe20006000000 */
[----:B------:R2:W-:Y:S06]  /*28570*/  STL [R1+0x460], R3 ;  /* 0x0004600301007387 */ /* 0x0005ec0000100800 */
.L_x_552:
[----:B------:R3:W-:Y:S01]  /*28580*/  STL [R1+0x464], R41 ;  /* 0x0004642901007387 */ /* 0x0007e20000100800 */
[----:B------:R-:W-:-:S13]  /*28590*/  LOP3.LUT P0, RZ, R0, 0xff, RZ, 0xc0, !PT ;  /* 0x000000ff00ff7812 */ /* 0x000fda000780c0ff */
[----:B---3--:R-:W-:Y:S05]  /*285a0*/  @P0 BRA `(.L_x_555) ;  /* 0xfffffd8c004c0947 */ /* 0x008fea000383ffff */
[----:B------:R-:W-:Y:S05]  /*285b0*/  EXIT ;  /* 0x000000000000794d */ /* 0x000fea0003800000 */
.L_x_7:
[----:B0-----:R-:W2:Y:S01]  /*285c0*/  LDL R16, [R1+0x45c] ;  /* 0x00045c0001107983 */ /* 0x001ea20000100800 */
[----:B------:R-:W-:-:S03]  /*285d0*/  ULDC.64 UR4, c[0x0][0x650] ;  /* 0x0001940000047ab9 */ /* 0x000fc60000000a00 */
[----:B------:R-:W3:Y:S01]  /*285e0*/  LDL R20, [R1+0x458] ;  /* 0x0004580001147983 */ /* 0x000ee20000100800 */
[----:B------:R-:W-:Y:S01]  /*285f0*/  PRMT R0, RZ, 0x7610, R0 ;  /* 0x00007610ff007816 */ /* 0x000fe20000000000 */
[----:B------:R-:W-:Y:S02]  /*28600*/  IMAD.MOV.U32 R5, RZ, RZ, -0x1 ;  /* 0xffffffffff057424 */ /* 0x000fe400078e00ff */
[----:B------:R-:W-:Y:S02]  /*28610*/  IMAD.MOV.U32 R4, RZ, RZ, -0x1 ;  /* 0xffffffffff047424 */ /* 0x000fe400078e00ff */
[----:B------:R-:W-:Y:S01]  /*28620*/  IMAD.MOV.U32 R10, RZ, RZ, -0x1 ;  /* 0xffffffffff0a7424 */ /* 0x000fe200078e00ff */
[----:B--2---:R-:W-:-:S04]  /*28630*/  ISETP.GE.U32.AND P0, PT, R16, UR4, PT ;  /* 0x0000000410007c0c */ /* 0x004fc8000bf06070 */
[----:B---3--:R-:W-:-:S13]  /*28640*/  ISETP.GE.U32.AND.EX P0, PT, R20, UR5, PT, P0 ;  /* 0x0000000514007c0c */ /* 0x008fda000bf06100 */
[----:B------:R-:W-:Y:S05]  /*28650*/  @P0 BRA `(.L_x_556) ;  /* 0x0000000400300947 */ /* 0x000fea0003800000 */
[----:B------:R-:W0:Y:S01]  /*28660*/  LDC.64 R14, c[0x0][0x628] ;  /* 0x00018a00ff0e7b82 */ /* 0x000e220000000a00 */
[----:B------:R-:W-:Y:S02]  /*28670*/  IMAD.MOV.U32 R8, RZ, RZ, R16 ;  /* 0x000000ffff087224 */ /* 0x000fe400078e0010 */
[----:B------:R-:W-:-:S05]  /*28680*/  IMAD.MOV.U32 R9, RZ, RZ, R20 ;  /* 0x000000ffff097224 */ /* 0x000fca00078e0014 */
[----:B------:R-:W1:Y:S08]  /*28690*/  LDC R10, c[0x0][0x630] ;  /* 0x00018c00ff0a7b82 */ /* 0x000e700000000800 */
[----:B------:R-:W2:Y:S01]  /*286a0*/  LDC.64 R18, c[0x0][0x620] ;  /* 0x00018800ff127b82 */ /* 0x000ea20000000a00 */
[----:B0-----:R-:W-:-:S04]  /*286b0*/  ISETP.NE.U32.AND P0, PT, R14, RZ, PT ;  /* 0x000000ff0e00720c */ /* 0x001fc80003f05070 */
[----:B------:R-:W-:-:S13]  /*286c0*/  ISETP.NE.AND.EX P0, PT, R15, RZ, PT, P0 ;  /* 0x000000ff0f00720c */ /* 0x000fda0003f05300 */
[----:B-12---:R-:W-:Y:S05]  /*286d0*/  @!P0 BRA `(.L_x_557) ;  /* 0x0000000000288947 */ /* 0x006fea0003800000 */
[----:B------:R-:W0:Y:S02]  /*286e0*/  LDC R0, c[0x0][0x634] ;  /* 0x00018d00ff007b82 */ /* 0x000e240000000800 */
[----:B0-----:R-:W-:-:S05]  /*286f0*/  IADD3 R9, P0, R16, R0, RZ ;  /* 0x0000000010097210 */ /* 0x001fca0007f1e0ff */
        /* <DEDUP_REMOVED lines=8> */
.L_x_557:
[----:B------:R-:W0:Y:S01]  /*28780*/  LDC.64 R22, c[0x0][0x640] ;  /* 0x00019000ff167b82 */ /* 0x000e220000000a00 */
[-CC-:B------:R-:W-:Y:S01]  /*28790*/  SHF.R.U64 R14, R8, R10.reuse, R9.reuse ;  /* 0x0000000a080e7219 */ /* 0x180fe20000001209 */
[----:B------:R-:W-:Y:S01]  /*287a0*/  IMAD.MOV.U32 R4, RZ, RZ, R16 ;  /* 0x000000ffff047224 */ /* 0x000fe200078e0010 */
[----:B------:R-:W-:Y:S01]  /*287b0*/  SHF.R.U32.HI R0, RZ, R10, R9 ;  /* 0x0000000aff007219 */ /* 0x000fe20000011609 */
[----:B------:R-:W-:Y:S01]  /*287c0*/  IMAD.MOV.U32 R24, RZ, RZ, 0x1 ;  /* 0x00000001ff187424 */ /* 0x000fe200078e00ff */
[----:B------:R-:W-:-:S03]  /*287d0*/  IADD3 R7, P0, RZ, -R14, RZ ;  /* 0x8000000eff077210 */ /* 0x000fc60007f1e0ff */
[----:B------:R-:W1:Y:S02]  /*287e0*/  LDC R6, c[0x0][0x618] ;  /* 0x00018600ff067b82 */ /* 0x000e640000000800 */
[----:B------:R-:W-:-:S04]  /*287f0*/  IMAD.X R5, RZ, RZ, ~R0, P0 ;  /* 0x000000ffff057224 */ /* 0x000fc800000e0e00 */
[-C--:B------:R-:W-:Y:S02]  /*28800*/  IMAD R0, R5, R18.reuse, RZ ;  /* 0x0000001205007224 */ /* 0x080fe400078e02ff */
[----:B------:R-:W2:Y:S01]  /*28810*/  LDC R8, c[0x0][0x608] ;  /* 0x00018200ff087b82 */ /* 0x000ea20000000800 */
[----:B------:R-:W-:Y:S02]  /*28820*/  IMAD.MOV.U32 R5, RZ, RZ, R20 ;  /* 0x000000ffff057224 */ /* 0x000fe400078e0014 */
[----:B------:R-:W-:-:S05]  /*28830*/  IMAD.WIDE.U32 R4, R7, R18, R4 ;  /* 0x0000001207047225 */ /* 0x000fca00078e0004 */
[----:B------:R-:W3:Y:S01]  /*28840*/  LDC R21, c[0x0][0x658] ;  /* 0x00019600ff157b82 */ /* 0x000ee20000000800 */
[----:B------:R-:W-:Y:S01]  /*28850*/  IMAD R7, R7, R19, R0 ;  /* 0x0000001307077224 */ /* 0x000fe200078e0200 */
[----:B0-----:R-:W-:-:S03]  /*28860*/  ISETP.NE.U32.AND P0, PT, R22, RZ, PT ;  /* 0x000000ff1600720c */ /* 0x001fc60003f05070 */
[----:B------:R-:W-:Y:S01]  /*28870*/  IMAD.IADD R5, R5, 0x1, R7 ;  /* 0x0000000105057824 */ /* 0x000fe200078e0207 */
[----:B------:R-:W-:Y:S02]  /*28880*/  ISETP.NE.AND.EX P0, PT, R23, RZ, PT, P0 ;  /* 0x000000ff1700720c */ /* 0x000fe40003f05300 */
[----:B------:R-:W0:Y:S02]  /*28890*/  LDC R16, c[0x0][0x600] ;  /* 0x00018000ff107b82 */ /* 0x000e240000000800 */
[-CC-:B-1----:R-:W-:Y:S01]  /*288a0*/  SHF.R.U64 R10, R4, R6.reuse, R5.reuse ;  /* 0x00000006040a7219 */ /* 0x182fe20000001205 */
[----:B------:R-:W-:Y:S01]  /*288b0*/  IMAD.MOV.U32 R4, RZ, RZ, -0x1 ;  /* 0xffffffffff047424 */ /* 0x000fe200078e00ff */
[----:B------:R-:W-:-:S04]  /*288c0*/  SHF.R.U32.HI R5, RZ, R6, R5 ;  /* 0x00000006ff057219 */ /* 0x000fc80000011605 */
[----:B------:R-:W1:Y:S01]  /*288d0*/  LDC R18, c[0x0][0x648] ;  /* 0x00019200ff127b82 */ /* 0x000e620000000800 */
[-CC-:B--2---:R-:W-:Y:S02]  /*288e0*/  SHF.R.U64 R17, R10, R8.reuse, R5.reuse ;  /* 0x000000080a117219 */ /* 0x184fe40000001205 */
[----:B------:R-:W-:-:S05]  /*288f0*/  SHF.R.U32.HI R0, RZ, R8, R5 ;  /* 0x00000008ff007219 */ /* 0x000fca0000011605 */
[----:B------:R-:W2:Y:S01]  /*28900*/  LDC R20, c[0x0][0x638] ;  /* 0x00018e00ff147b82 */ /* 0x000ea20000000800 */
[-C--:B---3--:R-:W-:Y:S02]  /*28910*/  SHF.L.U32 R4, R4, R21.reuse, RZ ;  /* 0x0000001504047219 */ /* 0x088fe400000006ff */
[-CC-:B------:R-:W-:Y:S02]  /*28920*/  SHF.R.U64 R19, R17, R21.reuse, R0.reuse ;  /* 0x0000001511137219 */ /* 0x180fe40000001200 */
[----:B------:R-:W-:Y:S02]  /*28930*/  LOP3.LUT R26, RZ, R4, RZ, 0x33, !PT ;  /* 0x00000004ff1a7212 */ /* 0x000fe400078e33ff */
[----:B------:R-:W-:Y:S01]  /*28940*/  SHF.R.U32.HI R5, RZ, R21, R0 ;  /* 0x00000015ff057219 */ /* 0x000fe20000011600 */
[----:B------:R-:W3:Y:S01]  /*28950*/  LDC R25, c[0x0][0x610] ;  /* 0x00018400ff197b82 */ /* 0x000ee20000000800 */
[----:B------:R-:W-:Y:S01]  /*28960*/  IMAD.MOV.U32 R4, RZ, RZ, R19 ;  /* 0x000000ffff047224 */ /* 0x000fe200078e0013 */
[----:B------:R-:W-:Y:S06]  /*28970*/  @!P0 BRA `(.L_x_558) ;  /* 0x0000000000288947 */ /* 0x000fec0003800000 */
        /* <DEDUP_REMOVED lines=10> */
.L_x_558:
[----:B-1----:R-:W-:Y:S01]  /*28a20*/  SHF.R.U64 R3, R4, R18, R5 ;  /* 0x0000001204037219 */ /* 0x002fe20000001205 */
[----:B0-----:R-:W-:Y:S01]  /*28a30*/  VIADD R5, R16, 0xffffffff ;  /* 0xffffffff10057836 */ /* 0x001fe20000000000 */
[----:B------:R-:W-:Y:S01]  /*28a40*/  SHF.L.U32 R24, R24, R21, RZ ;  /* 0x0000001518187219 */ /* 0x000fe200000006ff */
[----:B------:R-:W-:Y:S01]  /*28a50*/  @P4 IMAD R11, R13, R12, R2 ;  /* 0x0000000c0d0b4224 */ /* 0x000fe200078e0202 */
[----:B------:R-:W-:Y:S01]  /*28a60*/  LOP3.LUT R0, R17, R26, RZ, 0xc0, !PT ;  /* 0x0000001a11007212 */ /* 0x000fe200078ec0ff */
[----:B------:R-:W-:-:S04]  /*28a70*/  IMAD.MOV R4, RZ, RZ, -R3 ;  /* 0x000000ffff047224 */ /* 0x000fc800078e0a03 */
[----:B------:R-:W-:Y:S01]  /*28a80*/  IMAD R2, R24, R3, R0 ;  /* 0x0000000318027224 */ /* 0x000fe200078e0200 */
[----:B------:R-:W-:Y:S01]  /*28a90*/  LOP3.LUT R3, R10, R5, RZ, 0xc0, !PT ;  /* 0x000000050a037212 */ /* 0x000fe200078ec0ff */
[----:B--2---:R-:W-:Y:S02]  /*28aa0*/  IMAD R0, R4, R20, R19 ;  /* 0x0000001404007224 */ /* 0x004fe400078e0213 */
[----:B---3--:R-:W-:Y:S02]  /*28ab0*/  IMAD R5, R2, R25, R11 ;  /* 0x0000001902057224 */ /* 0x008fe400078e020b */
[----:B------:R-:W-:Y:S02]  /*28ac0*/  IMAD.MOV.U32 R4, RZ, RZ, 0x1 ;  /* 0x00000001ff047424 */ /* 0x000fe400078e00ff */
[----:B------:R-:W-:Y:S02]  /*28ad0*/  IMAD R2, R0, R16, R3 ;  /* 0x0000001000027224 */ /* 0x000fe400078e0203 */
[----:B------:R-:W-:Y:S01]  /*28ae0*/  IMAD.MOV.U32 R10, RZ, RZ, R14 ;  /* 0x000000ffff0a7224 */ /* 0x000fe200078e000e */
[----:B------:R-:W-:-:S02]  /*28af0*/  PRMT R0, R4, 0x7610, R0 ;  /* 0x0000761004007816 */ /* 0x000fc40000000000 */
[----:B------:R-:W-:Y:S02]  /*28b00*/  SEL R4, R2, R5, !P4 ;  /* 0x0000000502047207 */ /* 0x000fe40006000000 */
[----:B------:R-:W-:-:S07]  /*28b10*/  SEL R5, R5, R2, !P4 ;  /* 0x0000000205057207 */ /* 0x000fce0006000000 */
.L_x_556:
[----:B------:R-:W-:-:S08]  /*28b20*/  NOP ;  /* 0x0000000000007918 */ /* 0x000fd00000000000 */
[----:B------:R-:W0:-:S00]  /*28b30*/  USETMAXREG.DEALLOC.CTAPOOL 0x18 ;  /* 0x00000018000079c8 */ /* 0x000e0000080e0500 */
[----:B------:R-:W-:-:S13]  /*28b40*/  ISETP.NE.AND P0, PT, RZ, UR8, PT ;  /* 0x00000008ff007c0c */ /* 0x000fda000bf05270 */
[----:B------:R-:W-:Y:S05]  /*28b50*/  @P0 EXIT ;  /* 0x000000000000094d */ /* 0x000fea0003800000 */
[----:B0-----:R-:W-:Y:S01]  /*28b60*/  LOP3.LUT P0, RZ, R0, 0xff, RZ, 0xc0, !PT ;  /* 0x000000ff00ff7812 */ /* 0x001fe2000780c0ff */
[----:B------:R-:W-:Y:S02]  /*28b70*/  IMAD.MOV.U32 R6, RZ, RZ, 0x1 ;  /* 0x00000001ff067424 */ /* 0x000fe400078e00ff */
[----:B------:R-:W-:-:S10]  /*28b80*/  IMAD.MOV.U32 R7, RZ, RZ, RZ ;  /* 0x000000ffff077224 */ /* 0x000fd400078e00ff */
[----:B------:R-:W-:Y:S05]  /*28b90*/  @!P0 BRA `(.L_x_559) ;  /* 0x0000000c00508947 */ /* 0x000fea0003800000 */
[----:B------:R-:W0:Y:S01]  /*28ba0*/  LDC R0, c[0x0][0x28c] ;  /* 0x0000a300ff007b82 */ /* 0x000e220000000800 */
[----:B------:R-:W-:Y:S01]  /*28bb0*/  ULDC UR6, c[0x0][0x658] ;  /* 0x0001960000067ab9 */ /* 0x000fe20000000800 */
[----:B------:R-:W-:Y:S01]  /*28bc0*/  UMOV UR9, 0xffffffff ;  /* 0xffffffff00097882 */ /* 0x000fe20000000000 */
[----:B------:R-:W-:Y:S01]  /*28bd0*/  ULDC UR8, c[0x0][0xc] ;  /* 0x0000030000087ab9 */ /* 0x000fe20000000800 */
[----:B------:R-:W-:Y:S01]  /*28be0*/  USHF.L.U32 UR11, UR9, UR6, URZ ;  /* 0x00000006090b7299 */ /* 0x000fe2000800063f */
[----:B------:R-:W-:Y:S01]  /*28bf0*/  BSSY B0, `(.L_x_559) ;  /* 0x00000ce000007945 */ /* 0x000fe20003800000 */
[----:B------:R-:W-:Y:S01]  /*28c00*/  UMOV UR10, 0x1 ;  /* 0x00000001000a7882 */ /* 0x000fe20000000000 */
[----:B------:R-:W-:Y:S01]  /*28c10*/  ULDC UR9, c[0x0][0x10] ;  /* 0x0000040000097ab9 */ /* 0x000fe20000000800 */
[----:B------:R-:W1:Y:S01]  /*28c20*/  S2UR UR4, SR_CgaCtaId ;  /* 0x00000000000479c3 */ /* 0x000e620000008800 */
[----:B------:R-:W-:Y:S01]  /*28c30*/  UIMAD.WIDE.U32 UR8, UR8, UR9, URZ ;  /* 0x00000009080872a5 */ /* 0x000fe2000f8e003f */
[----:B------:R-:W-:Y:S01]  /*28c40*/  IMAD.MOV.U32 R9, RZ, RZ, 0x1 ;  /* 0x00000001ff097424 */ /* 0x000fe200078e00ff */
[----:B------:R-:W-:Y:S01]  /*28c50*/  USHF.L.U32 UR6, UR10, UR6, URZ ;  /* 0x000000060a067299 */ /* 0x000fe2000800063f */
[----:B------:R-:W-:Y:S01]  /*28c60*/  IMAD.MOV.U32 R6, RZ, RZ, 0x1 ;  /* 0x00000001ff067424 */ /* 0x000fe200078e00ff */
[----:B------:R-:W-:Y:S01]  /*28c70*/  ULDC UR5, c[0x0][0x600] ;  /* 0x0001800000057ab9 */ /* 0x000fe20000000800 */
[----:B------:R-:W-:Y:S01]  /*28c80*/  ULDC UR10, c[0x0][0x14] ;  /* 0x00000500000a7ab9 */ /* 0x000fe20000000800 */
[----:B------:R-:W-:Y:S01]  /*28c90*/  IMAD.MOV.U32 R7, RZ, RZ, RZ ;  /* 0x000000ffff077224 */ /* 0x000fe200078e00ff */
[----:B------:R-:W-:-:S02]  /*28ca0*/  UIMAD.WIDE.U32 UR24, UR8, UR10, URZ ;  /* 0x0000000a081872a5 */ /* 0x000fc4000f8e003f */
[----:B------:R-:W-:Y:S02]  /*28cb0*/  UIMAD UR18, UR9, UR10, URZ ;  /* 0x0000000a091272a4 */ /* 0x000fe4000f8e023f */
[----:B------:R-:W-:Y:S02]  /*28cc0*/  ULOP3.LUT UR23, UR13, 0x2, URZ, 0xfc, !UPT ;  /* 0x000000020d177892 */ /* 0x000fe4000f8efc3f */
[----:B------:R-:W-:Y:S01]  /*28cd0*/  UIADD3 UR5, UR5, -0x1, URZ ;  /* 0xffffffff05057890 */ /* 0x000fe2000fffe03f */
[----:B0-----:R-:W-:Y:S01]  /*28ce0*/  VIADD R0, R0, 0x7f ;  /* 0x0000007f00007836 */ /* 0x001fe20000000000 */
[----:B------:R-:W-:Y:S02]  /*28cf0*/  ULOP3.LUT UR20, URZ, UR11, URZ, 0x33, !UPT ;  /* 0x0000000b3f147292 */ /* 0x000fe4000f8e333f */
[----:B------:R-:W-:Y:S02]  /*28d00*/  UIADD3 UR18, UR25, UR18, URZ ;  /* 0x0000001219127290 */ /* 0x000fe4000fffe03f */
[----:B------:R-:W-:Y:S01]  /*28d10*/  SHF.R.S32.HI R3, RZ, 0x1f, R0 ;  /* 0x0000001fff037819 */ /* 0x000fe20000011400 */
[----:B------:R-:W-:Y:S01]  /*28d20*/  ULDC.64 UR26, c[0x0][0x198] ;  /* 0x00006600001a7ab9 */ /* 0x000fe20000000a00 */
[----:B-1----:R-:W-:-:S02]  /*28d30*/  USHF.L.U32 UR7, UR4, 0x7, URZ ;  /* 0x0000000704077899 */ /* 0x002fc4000800063f */
[----:B------:R-:W-:Y:S01]  /*28d40*/  LEA.HI R0, R3, R0, RZ, 0x7 ;  /* 0x0000000003007211 */ /* 0x000fe200078f38ff */
[----:B------:R-:W-:Y:S02]  /*28d50*/  USHF.L.U32 UR4, UR4, 0xe, URZ ;  /* 0x0000000e04047899 */ /* 0x000fe4000800063f */
[----:B------:R-:W-:Y:S01]  /*28d60*/  ULOP3.LUT UR7, UR7, 0x80, URZ, 0xc0, !UPT ;  /* 0x0000008007077892 */ /* 0x000fe2000f8ec03f */
[----:B------:R-:W-:-:S05]  /*28d70*/  SHF.R.S32.HI R0, RZ, 0x7, R0 ;  /* 0x00000007ff007819 */ /* 0x000fca0000011400 */
[----:B------:R-:W-:-:S07]  /*28d80*/  VIADD R15, R0, 0x1 ;  /* 0x00000001000f7836 */ /* 0x000fce0000000000 */
.L_x_570:
[----:B------:R-:W-:-:S03]  /*28d90*/  UMOV UR8, 0xffffffff ;  /* 0xffffffff00087882 */ /* 0x000fc60000000000 */
[----:B------:R-:W-:Y:S05]  /*28da0*/  BRA.DIV UR8, `(.L_x_560) ;  /* 0x0000000e08a47947 */ /* 0x000fea000b800000 */
[----:B------:R-:W-:-:S13]  /*28db0*/  ELECT P0, URZ, PT ;  /* 0x00000000003f782f */ /* 0x000fda0003800000 */
.L_x_580:
[----:B------:R-:W0:Y:S01]  /*28dc0*/  LDC R2, c[0x0][0x28c] ;  /* 0x0000a300ff027b82 */ /* 0x000e220000000800 */
[----:B------:R-:W-:Y:S01]  /*28dd0*/  BSSY B1, `(.L_x_561) ;  /* 0x0000039000017945 */ /* 0x000fe20003800000 */
[----:B0-----:R-:W-:-:S13]  /*28de0*/  ISETP.LT.OR P0, PT, R2, 0x1, !P0 ;  /* 0x000000010200780c */ /* 0x001fda0004701670 */
[----:B------:R-:W-:Y:S05]  /*28df0*/  @P0 BRA `(.L_x_562) ;  /* 0x0000000000d80947 */ /* 0x000fea0003800000 */
[----:B------:R-:W-:Y:S01]  /*28e00*/  LEA R4, R4, UR7, 0x8 ;  /* 0x0000000704047c11 */ /* 0x000fe2000f8e40ff */
[----:B------:R-:W-:Y:S02]  /*28e10*/  IMAD.SHL.U32 R5, R5, 0x100, RZ ;  /* 0x0000010005057824 */ /* 0x000fe400078e00ff */
[----:B------:R-:W-:Y:S02]  /*28e20*/  IMAD.MOV.U32 R13, RZ, RZ, RZ ;  /* 0x000000ffff0d7224 */ /* 0x000fe400078e00ff */
[----:B------:R-:W-:Y:S02]  /*28e30*/  IMAD.MOV.U32 R2, RZ, RZ, R15 ;  /* 0x000000ffff027224 */ /* 0x000fe400078e000f */
[----:B------:R-:W-:Y:S02]  /*28e40*/  IMAD.MOV.U32 R3, RZ, RZ, R6 ;  /* 0x000000ffff037224 */ /* 0x000fe400078e0006 */
[----:B------:R-:W-:-:S07]  /*28e50*/  IMAD.MOV.U32 R8, RZ, RZ, R7 ;  /* 0x000000ffff087224 */ /* 0x000fce00078e0007 */
.L_x_565:
[----:B------:R-:W0:Y:S01]  /*28e60*/  S2R R12, SR_CgaCtaId ;  /* 0x00000000000c7919 */ /* 0x000e220000008800 */
[----:B------:R-:W-:Y:S01]  /*28e70*/  MOV R11, 0x400 ;  /* 0x00000400000b7802 */ /* 0x000fe20000000f00 */
[----:B------:R-:W1:Y:S03]  /*28e80*/  S2R R14, SR_TID.X ;  /* 0x00000000000e7919 */ /* 0x000e660000002100 */
[----:B0-----:R-:W-:Y:S02]  /*28e90*/  LEA R17, R12, R11, 0x18 ;  /* 0x0000000b0c117211 */ /* 0x001fe400078ec0ff */
[----:B------:R-:W-:Y:S02]  /*28ea0*/  SHF.L.U32 R11, R3, 0x1f, RZ ;  /* 0x0000001f030b7819 */ /* 0x000fe400000006ff */
[----:B-1----:R-:W-:Y:S01]  /*28eb0*/  LOP3.LUT P1, RZ, R14, 0x7f, RZ, 0xc0, !PT ;  /* 0x0000007f0eff7812 */ /* 0x002fe2000782c0ff */
[----:B------:R-:W-:-:S04]  /*28ec0*/  IMAD R12, R8, 0x8, R17 ;  /* 0x00000008080c7824 */ /* 0x000fc800078e0211 */
[----:B------:R-:W0:Y:S02]  /*28ed0*/  SYNCS.PHASECHK.TRANS64.TRYWAIT P0, [R12+URZ+0x18], R11 ;  /* 0x0000180b0c0075a7 */ /* 0x000e24000800017f */
[----:B0-----:R-:W-:Y:S06]  /*28ee0*/  @!P0 BRA `(.L_x_563) ;  /* 0x0000000c00748947 */ /* 0x001fec0003800000 */
.L_x_581:
[----:B0-----:R-:W0:Y:S01]  /*28ef0*/  @!P1 LDC R11, c[0x0][0x500] ;  /* 0x00014000ff0b9b82 */ /* 0x001e220000000800 */
[----:B------:R-:W-:-:S04]  /*28f00*/  UPRMT UR8, UR23, 0x9910, URZ ;  /* 0x0000991017087896 */ /* 0x000fc8000800003f */
[----:B------:R-:W-:-:S06]  /*28f10*/  UISETP.NE.AND UP0, UPT, UR8, 0x2, UPT ;  /* 0x000000020800788c */ /* 0x000fcc000bf05270 */
[----:B------:R-:W-:Y:S01]  /*28f20*/  PLOP3.LUT P0, PT, PT, PT, UP0, 0x80, 0x0 ;  /* 0x000000000000781c */ /* 0x000fe20003f0f008 */
[----:B0-----:R0:W-:-:S12]  /*28f30*/  @!P1 SYNCS.ARRIVE.TRANS64 RZ, [R12+URZ], R11 ;  /* 0x0000000b0cff99a7 */ /* 0x0011d8000800003f */
[----:B------:R-:W-:Y:S05]  /*28f40*/  @P0 BRA `(.L_x_564) ;  /* 0x0000000000040947 */ /* 0x000fea0003800000 */
[----:B------:R-:W-:Y:S01]  /*28f50*/  BPT.TRAP 0x1 ;  /* 0x000000040000795c */ /* 0x000fe20000300000 */
.L_x_564:
[----:B------:R-:W-:Y:S01]  /*28f60*/  R2UR UR8, R8 ;  /* 0x00000000080872ca */ /* 0x000fe200000e0000 */
[----:B------:R-:W-:Y:S01]  /*28f70*/  VIADD R2, R2, 0xffffffff ;  /* 0xffffffff02027836 */ /* 0x000fe20000000000 */
[----:B------:R-:W-:Y:S01]  /*28f80*/  R2UR UR19, R17 ;  /* 0x00000000111372ca */ /* 0x000fe200000e0000 */
[----:B------:R-:W-:Y:S01]  /*28f90*/  UIADD3 UR14, UP0, UR26, 0xf0, URZ ;  /* 0x000000f01a0e7890 */ /* 0x000fe2000ff1e03f */
[----:B------:R-:W-:Y:S01]  /*28fa0*/  R2UR UR21, R5 ;  /* 0x00000000051572ca */ /* 0x000fe200000e0000 */
[----:B------:R-:W-:Y:S01]  /*28fb0*/  UIADD3 UR28, UP1, UR26, 0x1f0, URZ ;  /* 0x000001f01a1c7890 */ /* 0x000fe2000ff3e03f */
[----:B------:R-:W-:Y:S01]  /*28fc0*/  R2UR UR9, R12 ;  /* 0x000000000c0972ca */ /* 0x000fe200000e0000 */
[----:B------:R-:W-:Y:S01]  /*28fd0*/  UIADD3.X UR15, URZ, UR27, URZ, UP0, !UPT ;  /* 0x0000001b3f0f7290 */ /* 0x000fe200087fe43f */
[C---:B------:R-:W-:Y:S01]  /*28fe0*/  R2UR UR10, R13.reuse ;  /* 0x000000000d0a72ca */ /* 0x040fe200000e0000 */
[----:B------:R-:W-:Y:S01]  /*28ff0*/  VIADD R8, R8, 0x1 ;  /* 0x0000000108087836 */ /* 0x000fe20000000000 */
[----:B------:R-:W-:Y:S01]  /*29000*/  R2UR UR12, R10 ;  /* 0x000000000a0c72ca */ /* 0x000fe200000e0000 */
[----:B------:R-:W-:Y:S01]  /*29010*/  UIADD3.X UR29, URZ, UR27, URZ, UP1, !UPT ;  /* 0x0000001b3f1d7290 */ /* 0x000fe20008ffe43f */
[----:B------:R-:W-:Y:S01]  /*29020*/  R2UR UR22, R4 ;  /* 0x00000000041672ca */ /* 0x000fe200000e0000 */
[----:B------:R-:W-:Y:S01]  /*29030*/  USHF.L.U32 UR8, UR8, 0xf, URZ ;  /* 0x0000000f08087899 */ /* 0x000fe2000800063f */
[----:B------:R-:W-:Y:S01]  /*29040*/  ISETP.GT.AND P1, PT, R2, 0x1, PT ;  /* 0x000000010200780c */ /* 0x000fe20003f24270 */
[----:B------:R-:W-:Y:S01]  /*29050*/  UMOV UR16, 0x0 ;  /* 0x0000000000107882 */ /* 0x000fe20000000000 */
[----:B------:R-:W-:Y:S01]  /*29060*/  UMOV UR17, 0x10000000 ;  /* 0x1000000000117882 */ /* 0x000fe20000000000 */
[----:B------:R-:W-:Y:S01]  /*29070*/  ULOP3.LUT UR11, UR8, 0x4000, UR4, 0xf8, !UPT ;  /* 0x00004000080b7892 */ /* 0x000fe2000f8ef804 */
[C---:B------:R-:W-:Y:S01]  /*29080*/  ISETP.NE.AND P0, PT, R8.reuse, 0x3, PT ;  /* 0x000000030800780c */ /* 0x040fe20003f05270 */
[----:B------:R-:W-:Y:S01]  /*29090*/  UIADD3 UR8, UR19, 0x100, UR8 ;  /* 0x0000010013087890 */ /* 0x000fe2000fffe008 */
[----:B------:R-:W-:Y:S01]  /*290a0*/  VIADD R13, R13, 0x80 ;  /* 0x000000800d0d7836 */ /* 0x000fe20000000000 */
[----:B------:R-:W-:Y:S01]  /*290b0*/  UIADD3 UR19, UR19, 0x18100, UR11 ;  /* 0x0001810013137890 */ /* 0x000fe2000fffe00b */
[----:B0-----:R-:W-:Y:S01]  /*290c0*/  SEL R12, RZ, 0x1, P0 ;  /* 0x00000001ff0c7807 */ /* 0x001fe20000000000 */
[----:B------:R-:W-:Y:S01]  /*290d0*/  UMOV UR30, 0x30000 ;  /* 0x00030000001e7882 */ /* 0x000fe20000000000 */
[----:B------:R-:W-:Y:S01]  /*290e0*/  UMOV UR11, UR21 ;  /* 0x00000015000b7c82 */ /* 0x000fe20008000000 */
[----:B------:R-:W-:-:S02]  /*290f0*/  SEL R8, R8, RZ, P0 ;  /* 0x000000ff08087207 */ /* 0x000fc40000000000 */
[----:B------:R-:W-:Y:S01]  /*29100*/  LOP3.LUT R3, R3, R12, RZ, 0x3c, !PT ;  /* 0x0000000c03037212 */ /* 0x000fe200078e3cff */
[----:B------:R0:W-:Y:S02]  /*29110*/  UTMALDG.3D [UR8], [UR14], desc[UR16] ;  /* 0x000010080e0075b4 */ /* 0x0001e40008011000 */
[----:B0-----:R-:W-:Y:S01]  /*29120*/  UMOV UR8, UR19 ;  /* 0x0000001300087c82 */ /* 0x001fe20008000000 */
[----:B------:R-:W-:Y:S02]  /*29130*/  UMOV UR11, UR22 ;  /* 0x00000016000b7c82 */ /* 0x000fe40008000000 */
[----:B------:R0:W-:Y:S02]  /*29140*/  UTMALDG.3D.MULTICAST [UR8], [UR28], UR30, desc[UR16] ;  /* 0x000010081c0073b4 */ /* 0x0001e4000801181e */
[----:B0-----:R-:W-:Y:S05]  /*29150*/  @P1 BRA `(.L_x_565) ;  /* 0xfffffffc00401947 */ /* 0x001fea000383ffff */
.L_x_562:
[----:B------:R-:W-:Y:S05]  /*29160*/  BSYNC B1 ;  /* 0x0000000000017941 */ /* 0x000fea0003800000 */
.L_x_561:
[----:B------:R-:W2:Y:S01]  /*29170*/  LDL.LU R16, [R1+0x458] ;  /* 0x0004580001107983 */ /* 0x000ea20000300800 */
[----:B------:R-:W-:Y:S01]  /*29180*/  LOP3.LUT P0, RZ, R9, 0xff, RZ, 0xc0, !PT ;  /* 0x000000ff09ff7812 */ /* 0x000fe2000780c0ff */
[C---:B------:R-:W-:Y:S01]  /*29190*/  IMAD.IADD R4, R0.reuse, 0x1, R7 ;  /* 0x0000000100047824 */ /* 0x040fe200078e0207 */
[----:B------:R-:W-:Y:S01]  /*291a0*/  ULDC.64 UR8, c[0x0][0x650] ;  /* 0x0001940000087ab9 */ /* 0x000fe20000000a00 */
[----:B------:R-:W3:Y:S01]  /*291b0*/  LDL.LU R14, [R1+0x45c] ;  /* 0x00045c00010e7983 */ /* 0x000ee20000300800 */
[----:B------:R-:W-:Y:S01]  /*291c0*/  ISETP.GE.U32.AND P1, PT, R0, 0x3, PT ;  /* 0x000000030000780c */ /* 0x000fe20003f26070 */
[----:B------:R-:W-:Y:S01]  /*291d0*/  BSSY B1, `(.L_x_566) ;  /* 0x000006d000017945 */ /* 0x000fe20003800000 */
[----:B------:R-:W-:Y:S01]  /*291e0*/  IMAD.MOV.U32 R10, RZ, RZ, -0x1 ;  /* 0xffffffffff0a7424 */ /* 0x000fe200078e00ff */
[----:B------:R-:W-:-:S06]  /*291f0*/  PRMT R9, RZ, 0x7610, R9 ;  /* 0x00007610ff097816 */ /* 0x000fcc0000000009 */
[----:B------:R-:W0:Y:S01]  /*29200*/  @P0 S2R R3, SR_CgaCtaId ;  /* 0x0000000000030919 */ /* 0x000e220000008800 */
[----:B------:R-:W-:-:S04]  /*29210*/  @P0 MOV R2, 0x400 ;  /* 0x0000040000020802 */ /* 0x000fc80000000f00 */
[----:B0-----:R-:W-:-:S04]  /*29220*/  @P0 LEA R2, R3, R2, 0x18 ;  /* 0x0000000203020211 */ /* 0x001fc800078ec0ff */
[----:B------:R0:W-:Y:S01]  /*29230*/  @P0 SYNCS.ARRIVE.TRANS64.A1T0 RZ, [R2+URZ+0x48], RZ ;  /* 0x000048ff02ff09a7 */ /* 0x0001e2000810003f */
[----:B------:R-:W-:-:S04]  /*29240*/  ISETP.GT.U32.AND P0, PT, R4, 0x2, PT ;  /* 0x000000020400780c */ /* 0x000fc80003f04070 */
[----:B------:R-:W-:Y:S01]  /*29250*/  ISETP.LT.U32.AND P0, PT, R0, 0x3, P0 ;  /* 0x000000030000780c */ /* 0x000fe20000701070 */
[----:B0-----:R-:W-:-:S05]  /*29260*/  IMAD.WIDE.U32 R2, R4, -0x55555555, RZ ;  /* 0xaaaaaaab04027825 */ /* 0x001fca00078e00ff */
[----:B------:R-:W-:Y:S02]  /*29270*/  SHF.R.U32.HI R5, RZ, 0x1, R3 ;  /* 0x00000001ff057819 */ /* 0x000fe40000011603 */
[----:B------:R-:W-:Y:S02]  /*29280*/  SEL R3, RZ, 0x1, !P0 ;  /* 0x00000001ff037807 */ /* 0x000fe40004000000 */
[----:B------:R-:W-:Y:S01]  /*29290*/  PRMT R2, RZ, 0x7610, R2 ;  /* 0x00007610ff027816 */ /* 0x000fe20000000002 */
[----:B------:R-:W-:Y:S01]  /*292a0*/  IMAD R7, R5, -0x3, R4 ;  /* 0xfffffffd05077824 */ /* 0x000fe200078e0204 */
[----:B------:R-:W-:Y:S01]  /*292b0*/  LOP3.LUT R6, R6, R3, RZ, 0x3c, !PT ;  /* 0x0000000306067212 */ /* 0x000fe200078e3cff */
[----:B------:R-:W-:-:S03]  /*292c0*/  IMAD.MOV.U32 R4, RZ, RZ, -0x1 ;  /* 0xffffffffff047424 */ /* 0x000fc600078e00ff */
[----:B------:R-:W-:Y:S01]  /*292d0*/  @P1 LOP3.LUT R6, R6, 0x1, R5, 0x78, !PT ;  /* 0x0000000106061812 */ /* 0x000fe200078e7805 */
[----:B------:R-:W-:Y:S01]  /*292e0*/  IMAD.MOV.U32 R5, RZ, RZ, -0x1 ;  /* 0xffffffffff057424 */ /* 0x000fe200078e00ff */
[----:B---3--:R-:W-:-:S04]  /*292f0*/  IADD3 R14, P0, R14, UR24, RZ ;  /* 0x000000180e0e7c10 */ /* 0x008fc8000ff1e0ff */
[----:B--2---:R-:W-:Y:S01]  /*29300*/  IADD3.X R16, R16, UR18, RZ, P0, !PT ;  /* 0x0000001210107c10 */ /* 0x004fe200087fe4ff */
[----:B------:R0:W-:Y:S01]  /*29310*/  STL [R1+0x45c], R14 ;  /* 0x00045c0e01007387 */ /* 0x0001e20000100800 */
[----:B------:R-:W-:-:S03]  /*29320*/  ISETP.GE.U32.AND P0, PT, R14, UR8, PT ;  /* 0x000000080e007c0c */ /* 0x000fc6000bf06070 */
[----:B------:R0:W-:Y:S01]  /*29330*/  STL [R1+0x458], R16 ;  /* 0x0004581001007387 */ /* 0x0001e20000100800 */
[----:B------:R-:W-:-:S13]  /*29340*/  ISETP.GE.U32.AND.EX P0, PT, R16, UR9, PT, P0 ;  /* 0x0000000910007c0c */ /* 0x000fda000bf06100 */
[----:B0-----:R-:W-:Y:S05]  /*29350*/  @P0 BRA `(.L_x_567) ;  /* 0x0000000400500947 */ /* 0x001fea0003800000 */
[----:B------:R-:W0:Y:S01]  /*29360*/  S2R R8, SR_CTAID.X ;  /* 0x0000000000087919 */ /* 0x000e220000002500 */
[----:B------:R-:W-:Y:S01]  /*29370*/  ULDC UR8, c[0x0][0x150] ;  /* 0x0000540000087ab9 */ /* 0x000fe20000000800 */
[----:B------:R-:W1:Y:S01]  /*29380*/  LDC R3, c[0x0][0x144] ;  /* 0x00005100ff037b82 */ /* 0x000e620000000800 */
[----:B------:R-:W-:Y:S01]  /*29390*/  ULDC UR11, c[0x0][0x630] ;  /* 0x00018c00000b7ab9 */ /* 0x000fe20000000800 */
[----:B------:R-:W2:Y:S06]  /*293a0*/  S2R R5, SR_CTAID.Y ;  /* 0x0000000000057919 */ /* 0x000eac0000002600 */
[----:B------:R-:W3:Y:S01]  /*293b0*/  LDC R12, c[0x0][0x148] ;  /* 0x00005200ff0c7b82 */ /* 0x000ee20000000800 */
[----:B0-----:R-:W-:-:S02]  /*293c0*/  I2FP.F32.U32 R2, R8 ;  /* 0x0000000800027245 */ /* 0x001fc40000201000 */
[----:B--2---:R-:W-:-:S03]  /*293d0*/  I2FP.F32.U32 R4, R5 ;  /* 0x0000000500047245 */ /* 0x004fc60000201000 */
[----:B------:R-:W-:Y:S01]  /*293e0*/  FMUL R2, R2, UR8 ;  /* 0x0000000802027c20 */ /* 0x000fe20008400000 */
[----:B------:R-:W-:Y:S02]  /*293f0*/  ULDC UR8, c[0x0][0x154] ;  /* 0x0000550000087ab9 */ /* 0x000fe40000000800 */
[----:B------:R-:W-:Y:S01]  /*29400*/  FMUL R10, R4, UR8 ;  /* 0x00000008040a7c20 */ /* 0x000fe20008400000 */
[----:B------:R-:W-:Y:S02]  /*29410*/  ULDC.64 UR8, c[0x0][0x628] ;  /* 0x00018a0000087ab9 */ /* 0x000fe40000000a00 */
[----:B------:R-:W0:Y:S01]  /*29420*/  F2I.U32.TRUNC.NTZ R2, R2 ;  /* 0x0000000200027305 */ /* 0x000e22000020f000 */
[----:B------:R-:W-:-:S04]  /*29430*/  ISETP.NE.U32.AND P0, PT, RZ, UR8, PT ;  /* 0x00000008ff007c0c */ /* 0x000fc8000bf05070 */
[----:B------:R-:W-:-:S03]  /*29440*/  ISETP.NE.AND.EX P0, PT, RZ, UR9, PT, P0 ;  /* 0x00000009ff007c0c */ /* 0x000fc6000bf05300 */
[----:B------:R-:W2:Y:S01]  /*29450*/  F2I.U32.TRUNC.NTZ R10, R10 ;  /* 0x0000000a000a7305 */ /* 0x000ea2000020f000 */
[----:B0-----:R-:W-:Y:S02]  /*29460*/  IMAD.MOV R4, RZ, RZ, -R2 ;  /* 0x000000ffff047224 */ /* 0x001fe400078e0a02 */
[----:B------:R-:W-:Y:S02]  /*29470*/  IMAD.MOV.U32 R2, RZ, RZ, R14 ;  /* 0x000000ffff027224 */ /* 0x000fe400078e000e */
[----:B-1----:R-:W-:Y:S02]  /*29480*/  IMAD R8, R3, R4, R8 ;  /* 0x0000000403087224 */ /* 0x002fe400078e0208 */
[----:B--2---:R-:W-:-:S04]  /*29490*/  IMAD.MOV R3, RZ, RZ, -R10 ;  /* 0x000000ffff037224 */ /* 0x004fc800078e0a0a */
[----:B---3--:R-:W-:Y:S02]  /*294a0*/  @P4 IMAD R8, R12, R3, R5 ;  /* 0x000000030c084224 */ /* 0x008fe400078e0205 */
[----:B------:R-:W-:Y:S01]  /*294b0*/  IMAD.MOV.U32 R3, RZ, RZ, R16 ;  /* 0x000000ffff037224 */ /* 0x000fe200078e0010 */
[----:B------:R-:W-:Y:S06]  /*294c0*/  @!P0 BRA `(.L_x_568) ;  /* 0x0000000000288947 */ /* 0x000fec0003800000 */
[----:B------:R-:W-:Y:S02]  /*294d0*/  ULDC UR10, c[0x0][0x634] ;  /* 0x00018d00000a7ab9 */ /* 0x000fe40000000800 */
[----:B------:R-:W-:-:S05]  /*294e0*/  IADD3 R3, P0, R14, UR10, RZ ;  /* 0x0000000a0e037c10 */ /* 0x000fca000ff1e0ff */
[----:B------:R-:W-:-:S04]  /*294f0*/  IMAD.X R11, RZ, RZ, R16, P0 ;  /* 0x000000ffff0b7224 */ /* 0x000fc800000e0610 */
[----:B------:R-:W-:-:S04]  /*29500*/  IMAD.WIDE.U32 R4, R11, UR8, RZ ;  /* 0x000000080b047c25 */ /* 0x000fc8000f8e00ff */
[----:B------:R-:W-:-:S04]  /*29510*/  IMAD.WIDE.U32 R4, P0, R3, UR9, R4 ;  /* 0x0000000903047c25 */ /* 0x000fc8000f800004 */
[----:B------:R-:W-:-:S04]  /*29520*/  IMAD.WIDE.U32 R2, R3, UR8, RZ ;  /* 0x0000000803027c25 */ /* 0x000fc8000f8e00ff */
[----:B------:R-:W-:Y:S01]  /*29530*/  IMAD.MOV.U32 R2, RZ, RZ, R5 ;  /* 0x000000ffff027224 */ /* 0x000fe200078e0005 */
[----:B------:R-:W-:Y:S01]  /*29540*/  IADD3 RZ, P1, R3, R4, RZ ;  /* 0x0000000403ff7210 */ /* 0x000fe20007f3e0ff */
[----:B------:R-:W-:-:S04]  /*29550*/  IMAD.X R3, RZ, RZ, RZ, P0 ;  /* 0x000000ffff037224 */ /* 0x000fc800000e06ff */
[----:B------:R-:W-:-:S08]  /*29560*/  IMAD.WIDE.U32.X R2, R11, UR9, R2, P1 ;  /* 0x000000090b027c25 */ /* 0x000fd000088e0402 */
.L_x_568:
[--C-:B------:R-:W-:Y:S01]  /*29570*/  SHF.R.U64 R10, R2, UR11, R3.reuse ;  /* 0x0000000b020a7c19 */ /* 0x100fe20008001203 */
[----:B------:R-:W-:Y:S01]  /*29580*/  ULDC.64 UR8, c[0x0][0x620] ;  /* 0x0001880000087ab9 */ /* 0x000fe20000000a00 */
[----:B------:R-:W-:Y:S01]  /*29590*/  SHF.R.U32.HI R2, RZ, UR11, R3 ;  /* 0x0000000bff027c19 */ /* 0x000fe20008011603 */
[----:B------:R-:W-:Y:S01]  /*295a0*/  IMAD.MOV.U32 R3, RZ, RZ, R16 ;  /* 0x000000ffff037224 */ /* 0x000fe200078e0010 */
[----:B------:R-:W-:Y:S01]  /*295b0*/  IADD3 R11, P0, RZ, -R10, RZ ;  /* 0x8000000aff0b7210 */ /* 0x000fe20007f1e0ff */
[----:B------:R-:W-:-:S04]  /*295c0*/  ULDC.64 UR10, c[0x0][0x640] ;  /* 0x00019000000a7ab9 */ /* 0x000fc80000000a00 */
[----:B------:R-:W-:Y:S01]  /*295d0*/  IMAD.X R2, RZ, RZ, ~R2, P0 ;  /* 0x000000ffff027224 */ /* 0x000fe200000e0e02 */
[----:B------:R-:W-:-:S03]  /*295e0*/  ISETP.NE.U32.AND P0, PT, RZ, UR10, PT ;  /* 0x0000000aff007c0c */ /* 0x000fc6000bf05070 */
[----:B------:R-:W-:Y:S01]  /*295f0*/  IMAD R2, R2, UR8, RZ ;  /* 0x0000000802027c24 */ /* 0x000fe2000f8e02ff */
[----:B------:R-:W-:-:S03]  /*29600*/  ISETP.NE.AND.EX P0, PT, RZ, UR11, PT, P0 ;  /* 0x0000000bff007c0c */ /* 0x000fc6000bf05300 */
[----:B------:R-:W-:Y:S02]  /*29610*/  IMAD R5, R11, UR9, R2 ;  /* 0x000000090b057c24 */ /* 0x000fe4000f8e0202 */
[----:B------:R-:W-:-:S04]  /*29620*/  IMAD.MOV.U32 R2, RZ, RZ, R14 ;  /* 0x000000ffff027224 */ /* 0x000fc800078e000e */
[----:B------:R-:W-:Y:S01]  /*29630*/  IMAD.WIDE.U32 R2, R11, UR8, R2 ;  /* 0x000000080b027c25 */ /* 0x000fe2000f8e0002 */
[----:B------:R-:W-:-:S03]  /*29640*/  ULDC UR8, c[0x0][0x618] ;  /* 0x0001860000087ab9 */ /* 0x000fc60000000800 */
[----:B------:R-:W-:-:S05]  /*29650*/  IMAD.IADD R3, R3, 0x1, R5 ;  /* 0x0000000103037824 */ /* 0x000fca00078e0205 */
[--C-:B------:R-:W-:Y:S02]  /*29660*/  SHF.R.U64 R11, R2, UR8, R3.reuse ;  /* 0x00000008020b7c19 */ /* 0x100fe40008001203 */
[----:B------:R-:W-:Y:S01]  /*29670*/  SHF.R.U32.HI R2, RZ, UR8, R3 ;  /* 0x00000008ff027c19 */ /* 0x000fe20008011603 */
[----:B------:R-:W-:-:S03]  /*29680*/  ULDC UR8, c[0x0][0x608] ;  /* 0x0001820000087ab9 */ /* 0x000fc60000000800 */
[--C-:B------:R-:W-:Y:S02]  /*29690*/  SHF.R.U64 R12, R11, UR8, R2.reuse ;  /* 0x000000080b0c7c19 */ /* 0x100fe40008001202 */
[----:B------:R-:W-:Y:S01]  /*296a0*/  SHF.R.U32.HI R3, RZ, UR8, R2 ;  /* 0x00000008ff037c19 */ /* 0x000fe20008011602 */
[----:B------:R-:W-:-:S03]  /*296b0*/  ULDC UR8, c[0x0][0x658] ;  /* 0x0001960000087ab9 */ /* 0x000fc60000000800 */
[--C-:B------:R-:W-:Y:S02]  /*296c0*/  SHF.R.U64 R13, R12, UR8, R3.reuse ;  /* 0x000000080c0d7c19 */ /* 0x100fe40008001203 */
[----:B------:R-:W-:-:S03]  /*296d0*/  SHF.R.U32.HI R14, RZ, UR8, R3 ;  /* 0x00000008ff0e7c19 */ /* 0x000fc60008011603 */
[----:B------:R-:W-:Y:S02]  /*296e0*/  IMAD.MOV.U32 R2, RZ, RZ, R13 ;  /* 0x000000ffff027224 */ /* 0x000fe400078e000d */
        /* <DEDUP_REMOVED lines=12> */
.L_x_569:
[----:B------:R-:W-:Y:S01]  /*297b0*/  ULDC UR8, c[0x0][0x648] ;  /* 0x0001920000087ab9 */ /* 0x000fe20000000800 */
[----:B------:R-:W-:Y:S02]  /*297c0*/  LOP3.LUT R12, R12, UR20, RZ, 0xc0, !PT ;  /* 0x000000140c0c7c12 */ /* 0x000fe4000f8ec0ff */
[----:B------:R-:W-:Y:S01]  /*297d0*/  SHF.R.U64 R3, R2, UR8, R3 ;  /* 0x0000000802037c19 */ /* 0x000fe20008001203 */
[----:B------:R-:W-:-:S04]  /*297e0*/  ULDC UR8, c[0x0][0x638] ;  /* 0x00018e0000087ab9 */ /* 0x000fc80000000800 */
[----:B------:R-:W-:Y:S02]  /*297f0*/  IMAD.MOV R2, RZ, RZ, -R3 ;  /* 0x000000ffff027224 */ /* 0x000fe400078e0a03 */
[----:B------:R-:W-:Y:S02]  /*29800*/  IMAD R5, R3, UR6, R12 ;  /* 0x0000000603057c24 */ /* 0x000fe4000f8e020c */
[----:B------:R-:W-:Y:S01]  /*29810*/  IMAD R13, R2, UR8, R13 ;  /* 0x00000008020d7c24 */ /* 0x000fe2000f8e020d */
[----:B------:R-:W-:Y:S01]  /*29820*/  ULDC UR8, c[0x0][0x610] ;  /* 0x0001840000087ab9 */ /* 0x000fe20000000800 */
[----:B------:R-:W-:Y:S01]  /*29830*/  LOP3.LUT R2, R11, UR5, RZ, 0xc0, !PT ;  /* 0x000000050b027c12 */ /* 0x000fe2000f8ec0ff */
[----:B------:R-:W-:Y:S01]  /*29840*/  IMAD R8, R5, UR8, R8 ;  /* 0x0000000805087c24 */ /* 0x000fe2000f8e0208 */
[----:B------:R-:W-:-:S03]  /*29850*/  ULDC UR8, c[0x0][0x600] ;  /* 0x0001800000087ab9 */ /* 0x000fc60000000800 */
[----:B------:R-:W-:Y:S02]  /*29860*/  IMAD R13, R13, UR8, R2 ;  /* 0x000000080d0d7c24 */ /* 0x000fe4000f8e0202 */
[----:B------:R-:W-:-:S03]  /*29870*/  IMAD.MOV.U32 R2, RZ, RZ, 0x1 ;  /* 0x00000001ff027424 */ /* 0x000fc600078e00ff */
[----:B------:R-:W-:Y:S02]  /*29880*/  SEL R4, R13, R8, !P4 ;  /* 0x000000080d047207 */ /* 0x000fe40006000000 */
[----:B------:R-:W-:-:S07]  /*29890*/  SEL R5, R8, R13, !P4 ;  /* 0x0000000d08057207 */ /* 0x000fce0006000000 */
.L_x_567:
[----:B------:R-:W-:Y:S05]  /*298a0*/  BSYNC B1 ;  /* 0x0000000000017941 */ /* 0x000fea0003800000 */
.L_x_566:
[----:B------:R-:W-:-:S13]  /*298b0*/  LOP3.LUT P0, RZ, R2, 0xff, RZ, 0xc0, !PT ;  /* 0x000000ff02ff7812 */ /* 0x000fda000780c0ff */
[----:B------:R-:W-:Y:S05]  /*298c0*/  @P0 BRA `(.L_x_570) ;  /* 0xfffffff400300947 */ /* 0x000fea000383ffff */
[----:B------:R-:W-:Y:S05]  /*298d0*/  BSYNC B0 ;  /* 0x0000000000007941 */ /* 0x000fea0003800000 */
.L_x_559:
[----:B------:R-:W-:-:S03]  /*298e0*/  UMOV UR8, 0xffffffff ;  /* 0xffffffff00087882 */ /* 0x000fc60000000000 */
[----:B------:R-:W-:Y:S05]  /*298f0*/  BRA.DIV UR8, `(.L_x_571) ;  /* 0x0000000608047947 */ /* 0x000fea000b800000 */
[----:B------:R-:W-:-:S13]  /*29900*/  ELECT P0, URZ, PT ;  /* 0x00000000003f782f */ /* 0x000fda0003800000 */
.L_x_584:
[----:B------:R-:W-:Y:S04]  /*29910*/  BSSY B0, `(.L_x_572) ;  /* 0x0000023000007945 */ /* 0x000fe80003800000 */
[----:B------:R-:W-:Y:S05]  /*29920*/  @!P0 BRA `(.L_x_573) ;  /* 0x0000000000848947 */ /* 0x000fea0003800000 */
[----:B------:R-:W-:-:S04]  /*29930*/  ULOP3.LUT UR8, UR13, 0x2, URZ, 0xfc, !UPT ;  /* 0x000000020d087892 */ /* 0x000fc8000f8efc3f */
[----:B------:R-:W-:-:S06]  /*29940*/  UISETP.NE.AND UP0, UPT, UR8, 0x3, UPT ;  /* 0x000000030800788c */ /* 0x000fcc000bf05270 */
[----:B------:R-:W-:-:S13]  /*29950*/  PLOP3.LUT P0, PT, PT, PT, UP0, 0x80, 0x0 ;  /* 0x000000000000781c */ /* 0x000fda0003f0f008 */
[----:B------:R-:W-:Y:S05]  /*29960*/  @!P0 BRA `(.L_x_574) ;  /* 0x0000000000048947 */ /* 0x000fea0003800000 */
[----:B------:R-:W-:Y:S01]  /*29970*/  BPT.TRAP 0x1 ;  /* 0x000000040000795c */ /* 0x000fe20000300000 */
.L_x_574:
[----:B------:R-:W0:Y:S01]  /*29980*/  S2R R3, SR_CgaCtaId ;  /* 0x0000000000037919 */ /* 0x000e220000008800 */
[----:B------:R-:W-:Y:S02]  /*29990*/  MOV R0, 0x400 ;  /* 0x0000040000007802 */ /* 0x000fe40000000f00 */
[----:B------:R-:W-:Y:S02]  /*299a0*/  SHF.L.U32 R2, R6, 0x1f, RZ ;  /* 0x0000001f06027819 */ /* 0x000fe400000006ff */
[----:B0-----:R-:W-:-:S05]  /*299b0*/  LEA R0, R3, R0, 0x18 ;  /* 0x0000000003007211 */ /* 0x001fca00078ec0ff */
[----:B------:R-:W-:-:S04]  /*299c0*/  VIADD R0, R0, 0x18 ;  /* 0x0000001800007836 */ /* 0x000fc80000000000 */
[----:B------:R-:W-:-:S04]  /*299d0*/  IMAD R3, R7, 0x8, R0 ;  /* 0x0000000807037824 */ /* 0x000fc800078e0200 */
[----:B------:R-:W0:Y:S02]  /*299e0*/  SYNCS.PHASECHK.TRANS64.TRYWAIT P0, [R3+URZ], R2 ;  /* 0x00000002030075a7 */ /* 0x000e24000800017f */
[----:B0-----:R-:W-:Y:S05]  /*299f0*/  @!P0 BRA `(.L_x_575) ;  /* 0x0000000000e48947 */ /* 0x001fea0003800000 */
.L_x_585:
[----:B------:R-:W-:-:S05]  /*29a00*/  VIADD R7, R7, 0x1 ;  /* 0x0000000107077836 */ /* 0x000fca0000000000 */
[----:B------:R-:W-:-:S04]  /*29a10*/  ISETP.NE.AND P0, PT, R7, 0x3, PT ;  /* 0x000000030700780c */ /* 0x000fc80003f05270 */
[----:B0-----:R-:W-:Y:S02]  /*29a20*/  SEL R3, RZ, 0x1, P0 ;  /* 0x00000001ff037807 */ /* 0x001fe40000000000 */
[----:B------:R-:W-:Y:S02]  /*29a30*/  SEL R7, R7, RZ, P0 ;  /* 0x000000ff07077207 */ /* 0x000fe40000000000 */
[----:B------:R-:W-:-:S03]  /*29a40*/  LOP3.LUT R5, R6, R3, RZ, 0x3c, !PT ;  /* 0x0000000306057212 */ /* 0x000fc600078e3cff */
[----:B------:R-:W-:Y:S01]  /*29a50*/  IMAD R3, R7, 0x8, R0 ;  /* 0x0000000807037824 */ /* 0x000fe200078e0200 */
[----:B------:R-:W-:-:S04]  /*29a60*/  SHF.L.U32 R2, R5, 0x1f, RZ ;  /* 0x0000001f05027819 */ /* 0x000fc800000006ff */
[----:B------:R-:W0:Y:S02]  /*29a70*/  SYNCS.PHASECHK.TRANS64.TRYWAIT P0, [R3+URZ], R2 ;  /* 0x00000002030075a7 */ /* 0x000e24000800017f */
[----:B0-----:R-:W-:Y:S05]  /*29a80*/  @!P0 BRA `(.L_x_576) ;  /* 0x0000000000d48947 */ /* 0x001fea0003800000 */
.L_x_586:
[----:B0-----:R-:W-:-:S05]  /*29a90*/  VIADD R2, R7, 0x1 ;  /* 0x0000000107027836 */ /* 0x001fca0000000000 */
[----:B------:R-:W-:-:S04]  /*29aa0*/  ISETP.NE.AND P0, PT, R2, 0x3, PT ;  /* 0x000000030200780c */ /* 0x000fc80003f05270 */
[----:B------:R-:W-:Y:S02]  /*29ab0*/  SEL R4, RZ, 0x1, P0 ;  /* 0x00000001ff047807 */ /* 0x000fe40000000000 */
[----:B------:R-:W-:Y:S02]  /*29ac0*/  SEL R3, R2, RZ, P0 ;  /* 0x000000ff02037207 */ /* 0x000fe40000000000 */
[----:B------:R-:W-:-:S03]  /*29ad0*/  LOP3.LUT R4, R5, R4, RZ, 0x3c, !PT ;  /* 0x0000000405047212 */ /* 0x000fc600078e3cff */
[----:B------:R-:W-:Y:S01]  /*29ae0*/  IMAD R3, R3, 0x8, R0 ;  /* 0x0000000803037824 */ /* 0x000fe200078e0200 */
[----:B------:R-:W-:-:S07]  /*29af0*/  SHF.L.U32 R0, R4, 0x1f, RZ ;  /* 0x0000001f04007819 */ /* 0x000fce00000006ff */
.L_x_577:
[----:B0-----:R0:W1:Y:S02]  /*29b00*/  SYNCS.PHASECHK.TRANS64.TRYWAIT P0, [R3+URZ], R0 ;  /* 0x00000000030075a7 */ /* 0x001064000800017f */
[----:B-1----:R-:W-:Y:S05]  /*29b10*/  @!P0 NANOSLEEP.SYNCS 0x989680 ;  /* 0x009896800000895d */ /* 0x002fea0003900000 */
[----:B------:R-:W1:Y:S02]  /*29b20*/  @!P0 SYNCS.PHASECHK.TRANS64 P0, [R3+URZ], R0 ;  /* 0x00000000030085a7 */ /* 0x000e64000800007f */
[----:B-1----:R-:W-:Y:S05]  /*29b30*/  @!P0 BRA `(.L_x_577) ;  /* 0xfffffffc00f08947 */ /* 0x002fea000383ffff */
.L_x_573:
[----:B------:R-:W-:Y:S05]  /*29b40*/  BSYNC B0 ;  /* 0x0000000000007941 */ /* 0x000fea0003800000 */
.L_x_572:
[----:B------:R-:W-:Y:S05]  /*29b50*/  EXIT ;  /* 0x000000000000794d */ /* 0x000fea0003800000 */
.L_x_21:
[----:B--2---:R-:W-:-:S04]  /*29b60*/  IMAD.U32 R3, RZ, RZ, UR6 ;  /* 0x00000006ff037e24 */ /* 0x004fc8000f8e00ff */
[----:B------:R2:W3:Y:S03]  /*29b70*/  SYNCS.PHASECHK.TRANS64.TRYWAIT P0, [R3+URZ], R0 ;  /* 0x00000000030075a7 */ /* 0x0004e6000800017f */
[----:B---3--:R-:W-:Y:S05]  /*29b80*/  @!P0 NANOSLEEP.SYNCS 0x989680 ;  /* 0x009896800000895d */ /* 0x008fea0003900000 */
[----:B------:R-:W3:Y:S02]  /*29b90*/  @!P0 SYNCS.PHASECHK.TRANS64 P0, [R3+URZ], R0 ;  /* 0x00000000030085a7 */ /* 0x000ee4000800007f */
[----:B---3--:R-:W-:Y:S05]  /*29ba0*/  @!P0 BRA `(.L_x_21) ;  /* 0xfffffffc00ec8947 */ /* 0x008fea000383ffff */
[----:B------:R-:W-:Y:S05]  /*29bb0*/  BRA `(.L_x_20) ;  /* 0xfffffd9000807947 */ /* 0x000fea000383ffff */
.L_x_27:
[----:B-----5:R2:W-:Y:S02]  /*29bc0*/  STL [R1+0x470], R2 ;  /* 0x0004700201007387 */ /* 0x0205e40000100800 */
[----:B--2---:R-:W-:-:S04]  /*29bd0*/  IMAD.U32 R2, RZ, RZ, UR16 ;  /* 0x00000010ff027e24 */ /* 0x004fc8000f8e00ff */
[----:B------:R2:W3:Y:S03]  /*29be0*/  SYNCS.PHASECHK.TRANS64.TRYWAIT P0, [R2+URZ], R0 ;  /* 0x00000000020075a7 */ /* 0x0004e6000800017f */
[----:B---3--:R-:W-:Y:S05]  /*29bf0*/  @!P0 NANOSLEEP.SYNCS 0x989680 ;  /* 0x009896800000895d */ /* 0x008fea0003900000 */
[----:B------:R2:W3:Y:S02]  /*29c00*/  @!P0 SYNCS.PHASECHK.TRANS64 P0, [R2+URZ], R0 ;  /* 0x00000000020085a7 */ /* 0x0004e4000800007f */
[----:B--2---:R2:W5:Y:S02]  /*29c10*/  LDL.LU R2, [R1+0x470] ;  /* 0x0004700001027983 */ /* 0x0045640000300800 */
[----:B--23--:R-:W-:Y:S05]  /*29c20*/  @!P0 BRA `(.L_x_27) ;  /* 0xfffffffc00e48947 */ /* 0x00cfea000383ffff */
[----:B------:R-:W-:Y:S05]  /*29c30*/  BRA `(.L_x_26) ;  /* 0xfffffdf400347947 */ /* 0x000fea000383ffff */
.L_x_560:
[----:B------:R-:W-:Y:S01]  /*29c40*/  BSSY B1, `(.L_x_578) ;  /* 0x0000006000017945 */ /* 0x000fe20003800000 */
[----:B------:R-:W-:-:S07]  /*29c50*/  IMAD.MOV.U32 R2, RZ, RZ, -0x1 ;  /* 0xffffffffff027424 */ /* 0x000fce00078e00ff */
[----:B------:R-:W-:Y:S05]  /*29c60*/  WARPSYNC.COLLECTIVE R2, `(.L_x_579) ;  /* 0x00000000020c7348 */ /* 0x000fea0003c00000 */
[----:B------:R-:W-:Y:S02]  /*29c70*/  ELECT P0, UR62, PT ;  /* 0x00000000003e782f */ /* 0x000fe40003800000 */
[----:B------:R-:W-:Y:S01]  /*29c80*/  MOV R2, UR62 ;  /* 0x0000003e00027c02 */ /* 0x000fe20008000f00 */
[----:B------:R-:W-:Y:S10]  /*29c90*/  ENDCOLLECTIVE ;  /* 0x000000000000791b */ /* 0x000ff40003800000 */
.L_x_579:
[----:B------:R-:W-:Y:S05]  /*29ca0*/  BSYNC B1 ;  /* 0x0000000000017941 */ /* 0x000fea0003800000 */
.L_x_578:
[----:B------:R-:W-:Y:S05]  /*29cb0*/  BRA `(.L_x_580) ;  /* 0xfffffff000407947 */ /* 0x000fea000383ffff */
.L_x_563:
[----:B0-----:R0:W1:Y:S02]  /*29cc0*/  SYNCS.PHASECHK.TRANS64.TRYWAIT P0, [R12+URZ+0x18], R11 ;  /* 0x0000180b0c0075a7 */ /* 0x001064000800017f */
[----:B-1----:R-:W-:Y:S05]  /*29cd0*/  @!P0 NANOSLEEP.SYNCS 0x989680 ;  /* 0x009896800000895d */ /* 0x002fea0003900000 */
[----:B------:R-:W1:Y:S02]  /*29ce0*/  @!P0 SYNCS.PHASECHK.TRANS64 P0, [R12+URZ+0x18], R11 ;  /* 0x0000180b0c0085a7 */ /* 0x000e64000800007f */
[----:B-1----:R-:W-:Y:S05]  /*29cf0*/  @!P0 BRA `(.L_x_563) ;  /* 0xfffffffc00f08947 */ /* 0x002fea000383ffff */
[----:B------:R-:W-:Y:S05]  /*29d00*/  BRA `(.L_x_581) ;  /* 0xfffffff000787947 */ /* 0x000fea000383ffff */
.L_x_571:
[----:B------:R-:W-:Y:S01]  /*29d10*/  BSSY B0, `(.L_x_582) ;  /* 0x0000006000007945 */ /* 0x000fe20003800000 */
[----:B------:R-:W-:-:S07]  /*29d20*/  IMAD.MOV.U32 R2, RZ, RZ, -0x1 ;  /* 0xffffffffff027424 */ /* 0x000fce00078e00ff */
[----:B------:R-:W-:Y:S05]  /*29d30*/  WARPSYNC.COLLECTIVE R2, `(.L_x_583) ;  /* 0x00000000020c7348 */ /* 0x000fea0003c00000 */
[----:B------:R-:W-:Y:S02]  /*29d40*/  ELECT P0, UR62, PT ;  /* 0x00000000003e782f */ /* 0x000fe40003800000 */
[----:B------:R-:W-:Y:S01]  /*29d50*/  MOV R2, UR62 ;  /* 0x0000003e00027c02 */ /* 0x000fe20008000f00 */
[----:B------:R-:W-:Y:S10]  /*29d60*/  ENDCOLLECTIVE ;  /* 0x000000000000791b */ /* 0x000ff40003800000 */
.L_x_583:
[----:B------:R-:W-:Y:S05]  /*29d70*/  BSYNC B0 ;  /* 0x0000000000007941 */ /* 0x000fea0003800000 */
.L_x_582:
[----:B------:R-:W-:Y:S05]  /*29d80*/  BRA `(.L_x_584) ;  /* 0xfffffff800e07947 */ /* 0x000fea000383ffff */
.L_x_575:
[----:B0-----:R0:W1:Y:S02]  /*29d90*/  SYNCS.PHASECHK.TRANS64.TRYWAIT P0, [R3+URZ], R2 ;  /* 0x00000002030075a7 */ /* 0x001064000800017f */
[----:B-1----:R-:W-:Y:S05]  /*29da0*/  @!P0 NANOSLEEP.SYNCS 0x989680 ;  /* 0x009896800000895d */ /* 0x002fea0003900000 */
[----:B------:R-:W1:Y:S02]  /*29db0*/  @!P0 SYNCS.PHASECHK.TRANS64 P0, [R3+URZ], R2 ;  /* 0x00000002030085a7 */ /* 0x000e64000800007f */
[----:B-1----:R-:W-:Y:S05]  /*29dc0*/  @!P0 BRA `(.L_x_575) ;  /* 0xfffffffc00f08947 */ /* 0x002fea000383ffff */
[----:B------:R-:W-:Y:S05]  /*29dd0*/  BRA `(.L_x_585) ;  /* 0xfffffffc00087947 */ /* 0x000fea000383ffff */
.L_x_576:
[----:B0-----:R0:W1:Y:S02]  /*29de0*/  SYNCS.PHASECHK.TRANS64.TRYWAIT P0, [R3+URZ], R2 ;  /* 0x00000002030075a7 */ /* 0x001064000800017f */
[----:B-1----:R-:W-:Y:S05]  /*29df0*/  @!P0 NANOSLEEP.SYNCS 0x989680 ;  /* 0x009896800000895d */ /* 0x002fea0003900000 */
[----:B------:R-:W1:Y:S02]  /*29e00*/  @!P0 SYNCS.PHASECHK.TRANS64 P0, [R3+URZ], R2 ;  /* 0x00000002030085a7 */ /* 0x000e64000800007f */
[----:B-1----:R-:W-:Y:S05]  /*29e10*/  @!P0 BRA `(.L_x_576) ;  /* 0xfffffffc00f08947 */ /* 0x002fea000383ffff */
[----:B------:R-:W-:Y:S05]  /*29e20*/  BRA `(.L_x_586) ;  /* 0xfffffffc00187947 */ /* 0x000fea000383ffff */
.L_x_587:
[----:B------:R-:W-:-:S00]  /*29e30*/  BRA `(.L_x_587) ;  /* 0xfffffffc00fc7947 */ /* 0x000fc0000383ffff */
[----:B------:R-:W-:-:S00]  /*29e40*/  NOP ;  /* 0x0000000000007918 */ /* 0x000fc00000000000 */
        /* <DEDUP_REMOVED lines=11> */
.L_x_588:


//--------------------- .nv.shared._ZN7cutlass13device_kernelINS_4gemm6kernel13GemmUniversalIN4cute5tupleIJiiiiEEENS1_10collective13CollectiveMmaINS1_37MainloopSm90TmaGmmaWarpSpecializedFP8ILi3ENS5_IJNS4_1CILi2EEENSA_ILi1EEESC_EEENS1_35KernelTmaWarpSpecializedCooperativeEEENS5_IJNSA_ILi256EEESG_NSA_ILi128EEEEEENS_12float_e5m2_tENS5_IJlSC_lEEESJ_SK_NS4_8TiledMMAINS4_8MMA_AtomIJNS4_4SM904GMMA31MMA_64x256x32_F32E5M2E5M2_SS_TNILNSO_7ScaleInE1ELSQ_1EEEEEENS4_6LayoutISD_NS5_IJSC_NSA_ILi0EEESU_EEEEENS5_IJNS4_10UnderscoreESX_SX_EEEEENS4_13SM90_TMA_LOADENS4_14ComposedLayoutINS4_7SwizzleILi3ELi4ELi3EEENS4_18smem_ptr_flag_bitsILi8EEENST_INS5_IJNSA_ILi8EEESH_EEENS5_IJSH_SC_EEEEEEEvNS4_8identityENS4_23SM90_TMA_LOAD_MULTICASTES1A_vS1B_EENS_8epilogue10collective6detail29Sm90TmaWarpSpecializedAdapterINS1F_15DefaultEpilogueISJ_SK_SK_NS1E_6thread17LinearCombinationISJ_Li1EffLNS1J_9ScaleType4KindE0ELNS_15FloatRoundStyleE2ESJ_EENS1_15EpilogueDefaultEEEEEvvEEEEvNT_6ParamsE --------------------------
	.section	.nv.shared._ZN7cutlass13device_kernelINS_4gemm6kernel13GemmUniversalIN4cute5tupleIJiiiiEEENS1_10collective13CollectiveMmaINS1_37MainloopSm90TmaGmmaWarpSpecializedFP8ILi3ENS5_IJNS4_1CILi2EEENSA_ILi1EEESC_EEENS1_35KernelTmaWarpSpecializedCooperativeEEENS5_IJNSA_ILi256EEESG_NSA_ILi128EEEEEENS_12float_e5m2_tENS5_IJlSC_lEEESJ_SK_NS4_8TiledMMAINS4_8MMA_AtomIJNS4_4SM904GMMA31MMA_64x256x32_F32E5M2E5M2_SS_TNILNSO_7ScaleInE1ELSQ_1EEEEEENS4_6LayoutISD_NS5_IJSC_NSA_ILi0EEESU_EEEEENS5_IJNS4_10UnderscoreESX_SX_EEEEENS4_13SM90_TMA_LOADENS4_14ComposedLayoutINS4_7SwizzleILi3ELi4ELi3EEENS4_18smem_ptr_flag_bitsILi8EEENST_INS5_IJNSA_ILi8EEESH_EEENS5_IJSH_SC_EEEEEEEvNS4_8identityENS4_23SM90_TMA_LOAD_MULTICASTES1A_vS1B_EENS_8epilogue10collective6detail29Sm90TmaWarpSpecializedAdapterINS1F_15DefaultEpilogueISJ_SK_SK_NS1E_6thread17LinearCombinationISJ_Li1EffLNS1J_9ScaleType4KindE0ELNS_15FloatRoundStyleE2ESJ_EENS1_15EpilogueDefaultEEEEEvvEEEEvNT_6ParamsE,"aw",@nobits
	.sectionflags	@""
	.align	16
	.zero		1024


//--------------------- .nv.shared.reserved.0     --------------------------
	.section	.nv.shared.reserved.0,"aw",@nobits
	.weak		__nv_reservedSMEM_offset_0_alias
	.size		__nv_reservedSMEM_offset_0_alias, 0, 0
	.other		__nv_reservedSMEM_offset_0_alias,@"STO_CUDA_RESERVED_SHARED STV_DEFAULT"
__nv_reservedSMEM_offset_0_alias:
	.zero		0


//--------------------- .nv.global                --------------------------
	.section	.nv.global,"aw",@nobits
.nv.global:
	.type		_ZN39_INTERNAL_da1592fe_4_k_cu_b8e5aa0c_52664cute1_E,@object
	.size		_ZN39_INTERNAL_da1592fe_4_k_cu_b8e5aa0c_52664cute1_E,(_ZN39_INTERNAL_da1592fe_4_k_cu_b8e5aa0c_52664cuda3std3__45__cpo6cbeginE - _ZN39_INTERNAL_da1592fe_4_k_cu_b8e5aa0c_52664cute1_E)
_ZN39_INTERNAL_da1592fe_4_k_cu_b8e5aa0c_52664cute1_E:
	.zero		1
	.type		_ZN39_INTERNAL_da1592fe_4_k_cu_b8e5aa0c_52664cuda3std3__45__cpo6cbeginE,@object
	.size		_ZN39_INTERNAL_da1592fe_4_k_cu_b8e5aa0c_52664cuda3std3__45__cpo6cbeginE,(_ZN39_INTERNAL_da1592fe_4_k_cu_b8e5aa0c_52664cuda3std3__48in_placeE - _ZN39_INTERNAL_da1592fe_4_k_cu_b8e5aa0c_52664cuda3std3__45__cpo6cbeginE)
_ZN39_INTERNAL_da1592fe_4_k_cu_b8e5aa0c_52664cuda3std3__45__cpo6cbeginE:
	.zero		1
	.type		_ZN39_INTERNAL_da1592fe_4_k_cu_b8e5aa0c_52664cuda3std3__48in_placeE,@object
	.size		_ZN39_INTERNAL_da1592fe_4_k_cu_b8e5aa0c_52664cuda3std3__48in_placeE,(_ZN39_INTERNAL_da1592fe_4_k_cu_b8e5aa0c_52664cuda3std6ranges3__45__cpo9iter_moveE - _ZN39_INTERNAL_da1592fe_4_k_cu_b8e5aa0c_52664cuda3std3__48in_placeE)
_ZN39_INTERNAL_da1592fe_4_k_cu_b8e5aa0c_52664cuda3std3__48in_placeE:
	.zero		1
	.type		_ZN39_INTERNAL_da1592fe_4_k_cu_b8e5aa0c_52664cuda3std6ranges3__45__cpo9iter_moveE,@object
	.size		_ZN39_INTERNAL_da1592fe_4_k_cu_b8e5aa0c_52664cuda3std6ranges3__45__cpo9iter_moveE,(_ZN39_INTERNAL_da1592fe_4_k_cu_b8e5aa0c_52664cuda3std3__45__cpo5beginE - _ZN39_INTERNAL_da1592fe_4_k_cu_b8e5aa0c_52664cuda3std6ranges3__45__cpo9iter_moveE)
_ZN39_INTERNAL_da1592fe_4_k_cu_b8e5aa0c_52664cuda3std6ranges3__45__cpo9iter_moveE:
	.zero		1
	.type		_ZN39_INTERNAL_da1592fe_4_k_cu_b8e5aa0c_52664cuda3std3__45__cpo5beginE,@object
	.size		_ZN39_INTERNAL_da1592fe_4_k_cu_b8e5aa0c_52664cuda3std3__45__cpo5beginE,(_ZN39_INTERNAL_da1592fe_4_k_cu_b8e5aa0c_52664cuda3std3__441_GLOBAL__N__da1592fe_4_k_cu_b8e5aa0c_52666ignoreE - _ZN39_INTERNAL_da1592fe_4_k_cu_b8e5aa0c_52664cuda3std3__45__cpo5beginE)
_ZN39_INTERNAL_da1592fe_4_k_cu_b8e5aa0c_52664cuda3std3__45__cpo5beginE:
	.zero		1
	.type		_ZN39_INTERNAL_da1592fe_4_k_cu_b8e5aa0c_52664cuda3std3__441_GLOBAL__N__da1592fe_4_k_cu_b8e5aa0c_52666ignoreE,@object
	.size		_ZN39_INTERNAL_da1592fe_4_k_cu_b8e5aa0c_52664cuda3std3__441_GLOBAL__N__da1592fe_4_k_cu_b8e5aa0c_52666ignoreE,(_ZN39_INTERNAL_da1592fe_4_k_cu_b8e5aa0c_52664cute7productE - _ZN39_INTERNAL_da1592fe_4_k_cu_b8e5aa0c_52664cuda3std3__441_GLOBAL__N__da1592fe_4_k_cu_b8e5aa0c_52666ignoreE)
_ZN39_INTERNAL_da1592fe_4_k_cu_b8e5aa0c_52664cuda3std3__441_GLOBAL__N__da1592fe_4_k_cu_b8e5aa0c_52666ignoreE:
	.zero		1
	.type		_ZN39_INTERNAL_da1592fe_4_k_cu_b8e5aa0c_52664cute7productE,@object
	.size		_ZN39_INTERNAL_da1592fe_4_k_cu_b8e5aa0c_52664cute7productE,(_ZN39_INTERNAL_da1592fe_4_k_cu_b8e5aa0c_52664cuda3std3__45__cpo3endE - _ZN39_INTERNAL_da1592fe_4_k_cu_b8e5aa0c_52664cute7productE)
_ZN39_INTERNAL_da1592fe_4_k_cu_b8e5aa0c_52664cute7productE:
	.zero		1
	.type		_ZN39_INTERNAL_da1592fe_4_k_cu_b8e5aa0c_52664cuda3std3__45__cpo3endE,@object
	.size		_ZN39_INTERNAL_da1592fe_4_k_cu_b8e5aa0c_52664cuda3std3__45__cpo3endE,(_ZN39_INTERNAL_da1592fe_4_k_cu_b8e5aa0c_52664cuda3std3__419piecewise_constructE - _ZN39_INTERNAL_da1592fe_4_k_cu_b8e5aa0c_52664cuda3std3__45__cpo3endE)
_ZN39_INTERNAL_da1592fe_4_k_cu_b8e5aa0c_52664cuda3std3__45__cpo3endE:
	.zero		1
	.type		_ZN39_INTERNAL_da1592fe_4_k_cu_b8e5aa0c_52664cuda3std3__419piecewise_constructE,@object
	.size		_ZN39_INTERNAL_da1592fe_4_k_cu_b8e5aa0c_52664cuda3std3__419piecewise_constructE,(_ZN39_INTERNAL_da1592fe_4_k_cu_b8e5aa0c_52664cuda3std3__45__cpo4cendE - _ZN39_INTERNAL_da1592fe_4_k_cu_b8e5aa0c_52664cuda3std3__419piecewise_constructE)
_ZN39_INTERNAL_da1592fe_4_k_cu_b8e5aa0c_52664cuda3std3__419piecewise_constructE:
	.zero		1
	.type		_ZN39_INTERNAL_da1592fe_4_k_cu_b8e5aa0c_52664cuda3std3__45__cpo4cendE,@object
	.size		_ZN39_INTERNAL_da1592fe_4_k_cu_b8e5aa0c_52664cuda3std3__45__cpo4cendE,(_ZN39_INTERNAL_da1592fe_4_k_cu_b8e5aa0c_52664cuda3std6ranges3__45__cpo4swapE - _ZN39_INTERNAL_da1592fe_4_k_cu_b8e5aa0c_52664cuda3std3__45__cpo4cendE)
_ZN39_INTERNAL_da1592fe_4_k_cu_b8e5aa0c_52664cuda3std3__45__cpo4cendE:
	.zero		1
	.type		_ZN39_INTERNAL_da1592fe_4_k_cu_b8e5aa0c_52664cuda3std6ranges3__45__cpo4swapE,@object
	.size		_ZN39_INTERNAL_da1592fe_4_k_cu_b8e5aa0c_52664cuda3std6ranges3__45__cpo4swapE,(.L_7 - _ZN39_INTERNAL_da1592fe_4_k_cu_b8e5aa0c_52664cuda3std6ranges3__45__cpo4swapE)
_ZN39_INTERNAL_da1592fe_4_k_cu_b8e5aa0c_52664cuda3std6ranges3__45__cpo4swapE:
	.zero		1
.L_7:


//--------------------- .nv.constant0._ZN7cutlass13device_kernelINS_4gemm6kernel13GemmUniversalIN4cute5tupleIJiiiiEEENS1_10collective13CollectiveMmaINS1_37MainloopSm90TmaGmmaWarpSpecializedFP8ILi3ENS5_IJNS4_1CILi2EEENSA_ILi1EEESC_EEENS1_35KernelTmaWarpSpecializedCooperativeEEENS5_IJNSA_ILi256EEESG_NSA_ILi128EEEEEENS_12float_e5m2_tENS5_IJlSC_lEEESJ_SK_NS4_8TiledMMAINS4_8MMA_AtomIJNS4_4SM904GMMA31MMA_64x256x32_F32E5M2E5M2_SS_TNILNSO_7ScaleInE1ELSQ_1EEEEEENS4_6LayoutISD_NS5_IJSC_NSA_ILi0EEESU_EEEEENS5_IJNS4_10UnderscoreESX_SX_EEEEENS4_13SM90_TMA_LOADENS4_14ComposedLayoutINS4_7SwizzleILi3ELi4ELi3EEENS4_18smem_ptr_flag_bitsILi8EEENST_INS5_IJNSA_ILi8EEESH_EEENS5_IJSH_SC_EEEEEEEvNS4_8identityENS4_23SM90_TMA_LOAD_MULTICASTES1A_vS1B_EENS_8epilogue10collective6detail29Sm90TmaWarpSpecializedAdapterINS1F_15DefaultEpilogueISJ_SK_SK_NS1E_6thread17LinearCombinationISJ_Li1EffLNS1J_9ScaleType4KindE0ELNS_15FloatRoundStyleE2ESJ_EENS1_15EpilogueDefaultEEEEEvvEEEEvNT_6ParamsE --------------------------
	.section	.nv.constant0._ZN7cutlass13device_kernelINS_4gemm6kernel13GemmUniversalIN4cute5tupleIJiiiiEEENS1_10collective13CollectiveMmaINS1_37MainloopSm90TmaGmmaWarpSpecializedFP8ILi3ENS5_IJNS4_1CILi2EEENSA_ILi1EEESC_EEENS1_35KernelTmaWarpSpecializedCooperativeEEENS5_IJNSA_ILi256EEESG_NSA_ILi128EEEEEENS_12float_e5m2_tENS5_IJlSC_lEEESJ_SK_NS4_8TiledMMAINS4_8MMA_AtomIJNS4_4SM904GMMA31MMA_64x256x32_F32E5M2E5M2_SS_TNILNSO_7ScaleInE1ELSQ_1EEEEEENS4_6LayoutISD_NS5_IJSC_NSA_ILi0EEESU_EEEEENS5_IJNS4_10UnderscoreESX_SX_EEEEENS4_13SM90_TMA_LOADENS4_14ComposedLayoutINS4_7SwizzleILi3ELi4ELi3EEENS4_18smem_ptr_flag_bitsILi8EEENST_INS5_IJNSA_ILi8EEESH_EEENS5_IJSH_SC_EEEEEEEvNS4_8identityENS4_23SM90_TMA_LOAD_MULTICASTES1A_vS1B_EENS_8epilogue10collective6detail29Sm90TmaWarpSpecializedAdapterINS1F_15DefaultEpilogueISJ_SK_SK_NS1E_6thread17LinearCombinationISJ_Li1EffLNS1J_9ScaleType4KindE0ELNS_15FloatRoundStyleE2ESJ_EENS1_15EpilogueDefaultEEEEEvvEEEEvNT_6ParamsE,"a",@progbits
	.sectionflags	@""
	.align	4
.nv.constant0._ZN7cutlass13device_kernelINS_4gemm6kernel13GemmUniversalIN4cute5tupleIJiiiiEEENS1_10collective13CollectiveMmaINS1_37MainloopSm90TmaGmmaWarpSpecializedFP8ILi3ENS5_IJNS4_1CILi2EEENSA_ILi1EEESC_EEENS1_35KernelTmaWarpSpecializedCooperativeEEENS5_IJNSA_ILi256EEESG_NSA_ILi128EEEEEENS_12float_e5m2_tENS5_IJlSC_lEEESJ_SK_NS4_8TiledMMAINS4_8MMA_AtomIJNS4_4SM904GMMA31MMA_64x256x32_F32E5M2E5M2_SS_TNILNSO_7ScaleInE1ELSQ_1EEEEEENS4_6LayoutISD_NS5_IJSC_NSA_ILi0EEESU_EEEEENS5_IJNS4_10UnderscoreESX_SX_EEEEENS4_13SM90_TMA_LOADENS4_14ComposedLayoutINS4_7SwizzleILi3ELi4ELi3EEENS4_18smem_ptr_flag_bitsILi8EEENST_INS5_IJNSA_ILi8EEESH_EEENS5_IJSH_SC_EEEEEEEvNS4_8identityENS4_23SM90_TMA_LOAD_MULTICASTES1A_vS1B_EENS_8epilogue10collective6detail29Sm90TmaWarpSpecializedAdapterINS1F_15DefaultEpilogueISJ_SK_SK_NS1E_6thread17LinearCombinationISJ_Li1EffLNS1J_9ScaleType4KindE0ELNS_15FloatRoundStyleE2ESJ_EENS1_15EpilogueDefaultEEEEEvvEEEEvNT_6ParamsE:
	.zero		1664


//--------------------- SYMBOLS --------------------------

	.type		.nv.reservedSmem.offset0,@object
	.size		.nv.reservedSmem.offset0,0x4
